	.target	sm_90a

	.elftype	@"ET_EXEC"


//--------------------- .note.nv.tkinfo           --------------------------
	.section	.note.nv.tkinfo,"",@"SHT_NOTE"
	.sectionflags	@"SHF_NOTE_NV_TKINFO"
	.tkinfo
        /*0018*/ 	.word	0x00000002
        /*0030*/ 	.string	""
        /*0030*/ 	.string	"ptxas"
        /*0030*/ 	.string	"Cuda compilation tools, release 13.0, V13.0.88"
        /*0030*/ 	.string	"Build cuda_13.0.r13.0/compiler.36424714_0"
        /*0030*/ 	.string	"-arch sm_90a -m 64 "



//--------------------- .note.nv.cuinfo           --------------------------
	.section	.note.nv.cuinfo,"",@"SHT_NOTE"
	.sectionflags	@"SHF_NOTE_NV_CUINFO"
        /*0018*/ 	.short	0x0002
        /*001a*/ 	.short	0x005a
        /*001c*/ 	.short	0x0082
	.zero		2


//--------------------- .nv.info                  --------------------------
	.section	.nv.info,"",@"SHT_CUDA_INFO"
	.align	4


	//----- nvinfo : EIATTR_REGCOUNT
	.align		4
        /*0000*/ 	.byte	0x04, 0x2f
        /*0002*/ 	.short	(.L_15 - .L_14)
	.align		4
.L_14:
        /*0004*/ 	.word	index@(_ZN7cutlass13device_kernelINS_4gemm6kernel13GemmUniversalIN4cute5tupleIJiiiiEEENS1_10collective13CollectiveMmaINS1_34MainloopSm90TmaGmmaWarpSpecializedILi9ENS5_IJNS4_1CILi1EEESB_SB_EEENS1_35KernelTmaWarpSpecializedCooperativeEEENS5_IJNSA_ILi128EEENSA_ILi256EEENSA_ILi32EEEEEENS_10bfloat16_tENS5_IJSB_llEEESJ_NS5_IJlSB_lEEENS4_8TiledMMAINS4_8MMA_AtomIJNS4_4SM904GMMA28MMA_64x256x16_F32BF16BF16_SSILNSP_5MajorE1ELSR_0ELNSP_7ScaleInE1ELSS_1EEEEEENS4_6LayoutINS5_IJNSA_ILi2EEESB_SB_EEENS5_IJSB_NSA_ILi0EEESY_EEEEENS5_IJNS4_10UnderscoreES11_S11_EEEEENS4_13SM90_TMA_LOADENS4_14ComposedLayoutINS4_7SwizzleILi3ELi4ELi3EEENS4_18smem_ptr_flag_bitsILi16EEENSV_INS5_IJNSA_ILi64EEENSA_ILi8EEEEEENS5_IJSB_S1A_EEEEEEEvNS4_8identityES14_NS15_INS16_ILi2ELi4ELi3EEES19_NSV_INS5_IJS1B_SH_EEENS5_IJSH_SB_EEEEEEEvS1G_EENS_8epilogue10collective6detail29Sm90TmaWarpSpecializedAdapterINS1O_15DefaultEpilogueISJ_SL_SL_NS1N_6thread17LinearCombinationISJ_Li1EffLNS1S_9ScaleType4KindE0ELNS_15FloatRoundStyleE2ESJ_EENS1_15EpilogueDefaultEEEEEvvEEEEvNT_6ParamsE)
        /*0008*/ 	.word	0x000000a8


	//----- nvinfo : EIATTR_FRAME_SIZE
	.align		4
.L_15:
        /*000c*/ 	.byte	0x04, 0x11
        /*000e*/ 	.short	(.L_17 - .L_16)
	.align		4
.L_16:
        /*0010*/ 	.word	index@(_ZN7cutlass13device_kernelINS_4gemm6kernel13GemmUniversalIN4cute5tupleIJiiiiEEENS1_10collective13CollectiveMmaINS1_34MainloopSm90TmaGmmaWarpSpecializedILi9ENS5_IJNS4_1CILi1EEESB_SB_EEENS1_35KernelTmaWarpSpecializedCooperativeEEENS5_IJNSA_ILi128EEENSA_ILi256EEENSA_ILi32EEEEEENS_10bfloat16_tENS5_IJSB_llEEESJ_NS5_IJlSB_lEEENS4_8TiledMMAINS4_8MMA_AtomIJNS4_4SM904GMMA28MMA_64x256x16_F32BF16BF16_SSILNSP_5MajorE1ELSR_0ELNSP_7ScaleInE1ELSS_1EEEEEENS4_6LayoutINS5_IJNSA_ILi2EEESB_SB_EEENS5_IJSB_NSA_ILi0EEESY_EEEEENS5_IJNS4_10UnderscoreES11_S11_EEEEENS4_13SM90_TMA_LOADENS4_14ComposedLayoutINS4_7SwizzleILi3ELi4ELi3EEENS4_18smem_ptr_flag_bitsILi16EEENSV_INS5_IJNSA_ILi64EEENSA_ILi8EEEEEENS5_IJSB_S1A_EEEEEEEvNS4_8identityES14_NS15_INS16_ILi2ELi4ELi3EEES19_NSV_INS5_IJS1B_SH_EEENS5_IJSH_SB_EEEEEEEvS1G_EENS_8epilogue10collective6detail29Sm90TmaWarpSpecializedAdapterINS1O_15DefaultEpilogueISJ_SL_SL_NS1N_6thread17LinearCombinationISJ_Li1EffLNS1S_9ScaleType4KindE0ELNS_15FloatRoundStyleE2ESJ_EENS1_15EpilogueDefaultEEEEEvvEEEEvNT_6ParamsE)
        /*0014*/ 	.word	0x00000000


	//----- nvinfo : EIATTR_MIN_STACK_SIZE
	.align		4
.L_17:
        /*0018*/ 	.byte	0x04, 0x12
        /*001a*/ 	.short	(.L_19 - .L_18)
	.align		4
.L_18:
        /*001c*/ 	.word	index@(_ZN7cutlass13device_kernelINS_4gemm6kernel13GemmUniversalIN4cute5tupleIJiiiiEEENS1_10collective13CollectiveMmaINS1_34MainloopSm90TmaGmmaWarpSpecializedILi9ENS5_IJNS4_1CILi1EEESB_SB_EEENS1_35KernelTmaWarpSpecializedCooperativeEEENS5_IJNSA_ILi128EEENSA_ILi256EEENSA_ILi32EEEEEENS_10bfloat16_tENS5_IJSB_llEEESJ_NS5_IJlSB_lEEENS4_8TiledMMAINS4_8MMA_AtomIJNS4_4SM904GMMA28MMA_64x256x16_F32BF16BF16_SSILNSP_5MajorE1ELSR_0ELNSP_7ScaleInE1ELSS_1EEEEEENS4_6LayoutINS5_IJNSA_ILi2EEESB_SB_EEENS5_IJSB_NSA_ILi0EEESY_EEEEENS5_IJNS4_10UnderscoreES11_S11_EEEEENS4_13SM90_TMA_LOADENS4_14ComposedLayoutINS4_7SwizzleILi3ELi4ELi3EEENS4_18smem_ptr_flag_bitsILi16EEENSV_INS5_IJNSA_ILi64EEENSA_ILi8EEEEEENS5_IJSB_S1A_EEEEEEEvNS4_8identityES14_NS15_INS16_ILi2ELi4ELi3EEES19_NSV_INS5_IJS1B_SH_EEENS5_IJSH_SB_EEEEEEEvS1G_EENS_8epilogue10collective6detail29Sm90TmaWarpSpecializedAdapterINS1O_15DefaultEpilogueISJ_SL_SL_NS1N_6thread17LinearCombinationISJ_Li1EffLNS1S_9ScaleType4KindE0ELNS_15FloatRoundStyleE2ESJ_EENS1_15EpilogueDefaultEEEEEvvEEEEvNT_6ParamsE)
        /*0020*/ 	.word	0x00000000
.L_19:


//--------------------- .nv.compat                --------------------------
	.section	.nv.compat,"",@"SHT_CUDA_COMPAT_INFO"
	.align	4
        /*0000*/ 	.byte	0x02, 0x09, 0x01, 0x00, 0x02, 0x02, 0x04, 0x00, 0x02, 0x05, 0x05, 0x00, 0x03, 0x07, 0x01, 0x01
        /*0010*/ 	.byte	0x02, 0x03, 0x01, 0x00, 0x02, 0x06, 0x01, 0x00, 0x04, 0x0b, 0x08, 0x00, 0x00, 0x00, 0x00, 0x00
        /*0020*/ 	.byte	0x00, 0x00, 0x00, 0x00


//--------------------- .nv.info._ZN7cutlass13device_kernelINS_4gemm6kernel13GemmUniversalIN4cute5tupleIJiiiiEEENS1_10collective13CollectiveMmaINS1_34MainloopSm90TmaGmmaWarpSpecializedILi9ENS5_IJNS4_1CILi1EEESB_SB_EEENS1_35KernelTmaWarpSpecializedCooperativeEEENS5_IJNSA_ILi128EEENSA_ILi256EEENSA_ILi32EEEEEENS_10bfloat16_tENS5_IJSB_llEEESJ_NS5_IJlSB_lEEENS4_8TiledMMAINS4_8MMA_AtomIJNS4_4SM904GMMA28MMA_64x256x16_F32BF16BF16_SSILNSP_5MajorE1ELSR_0ELNSP_7ScaleInE1ELSS_1EEEEEENS4_6LayoutINS5_IJNSA_ILi2EEESB_SB_EEENS5_IJSB_NSA_ILi0EEESY_EEEEENS5_IJNS4_10UnderscoreES11_S11_EEEEENS4_13SM90_TMA_LOADENS4_14ComposedLayoutINS4_7SwizzleILi3ELi4ELi3EEENS4_18smem_ptr_flag_bitsILi16EEENSV_INS5_IJNSA_ILi64EEENSA_ILi8EEEEEENS5_IJSB_S1A_EEEEEEEvNS4_8identityES14_NS15_INS16_ILi2ELi4ELi3EEES19_NSV_INS5_IJS1B_SH_EEENS5_IJSH_SB_EEEEEEEvS1G_EENS_8epilogue10collective6detail29Sm90TmaWarpSpecializedAdapterINS1O_15DefaultEpilogueISJ_SL_SL_NS1N_6thread17LinearCombinationISJ_Li1EffLNS1S_9ScaleType4KindE0ELNS_15FloatRoundStyleE2ESJ_EENS1_15EpilogueDefaultEEEEEvvEEEEvNT_6ParamsE --------------------------
	.section	.nv.info._ZN7cutlass13device_kernelINS_4gemm6kernel13GemmUniversalIN4cute5tupleIJiiiiEEENS1_10collective13CollectiveMmaINS1_34MainloopSm90TmaGmmaWarpSpecializedILi9ENS5_IJNS4_1CILi1EEESB_SB_EEENS1_35KernelTmaWarpSpecializedCooperativeEEENS5_IJNSA_ILi128EEENSA_ILi256EEENSA_ILi32EEEEEENS_10bfloat16_tENS5_IJSB_llEEESJ_NS5_IJlSB_lEEENS4_8TiledMMAINS4_8MMA_AtomIJNS4_4SM904GMMA28MMA_64x256x16_F32BF16BF16_SSILNSP_5MajorE1ELSR_0ELNSP_7ScaleInE1ELSS_1EEEEEENS4_6LayoutINS5_IJNSA_ILi2EEESB_SB_EEENS5_IJSB_NSA_ILi0EEESY_EEEEENS5_IJNS4_10UnderscoreES11_S11_EEEEENS4_13SM90_TMA_LOADENS4_14ComposedLayoutINS4_7SwizzleILi3ELi4ELi3EEENS4_18smem_ptr_flag_bitsILi16EEENSV_INS5_IJNSA_ILi64EEENSA_ILi8EEEEEENS5_IJSB_S1A_EEEEEEEvNS4_8identityES14_NS15_INS16_ILi2ELi4ELi3EEES19_NSV_INS5_IJS1B_SH_EEENS5_IJSH_SB_EEEEEEEvS1G_EENS_8epilogue10collective6detail29Sm90TmaWarpSpecializedAdapterINS1O_15DefaultEpilogueISJ_SL_SL_NS1N_6thread17LinearCombinationISJ_Li1EffLNS1S_9ScaleType4KindE0ELNS_15FloatRoundStyleE2ESJ_EENS1_15EpilogueDefaultEEEEEvvEEEEvNT_6ParamsE,"",@"SHT_CUDA_INFO"
	.sectionflags	@""
	.align	4


	//----- nvinfo : EIATTR_CUDA_API_VERSION
	.align		4
        /*0000*/ 	.byte	0x04, 0x37
        /*0002*/ 	.short	(.L_21 - .L_20)
.L_20:
        /*0004*/ 	.word	0x00000082


	//----- nvinfo : EIATTR_KPARAM_INFO
	.align		4
.L_21:
        /*0008*/ 	.byte	0x04, 0x17
        /*000a*/ 	.short	(.L_23 - .L_22)
.L_22:
        /*000c*/ 	.word	0x00000000
        /*0010*/ 	.short	0x0000
        /*0012*/ 	.short	0x0070
        /*0014*/ 	.byte	0x00, 0xf0, 0x01, 0x10


	//----- nvinfo : EIATTR_SPARSE_MMA_MASK
	.align		4
.L_23:
        /*0018*/ 	.byte	0x03, 0x50
        /*001a*/ 	.short	0x0000


	//----- nvinfo : EIATTR_MAXREG_COUNT
	.align		4
        /*001c*/ 	.byte	0x03, 0x1b
        /*001e*/ 	.short	0x00a8


	//----- nvinfo : EIATTR_NUM_BARRIERS
	.align		4
        /*0020*/ 	.byte	0x02, 0x4c
        /*0022*/ 	.byte	0x01
	.zero		1


	//----- nvinfo : EIATTR_EXTERNS
	.align		4
        /*0024*/ 	.byte	0x04, 0x0f
        /*0026*/ 	.short	(.L_25 - .L_24)


	//   ....[0]....
	.align		4
.L_24:
        /*0028*/ 	.word	index@(__assertfail)


	//----- nvinfo : EIATTR_MERCURY_ISA_VERSION
	.align		4
.L_25:
        /*002c*/ 	.byte	0x03, 0x5f
        /*002e*/ 	.short	0x0101


	//----- nvinfo : EIATTR_INT_WARP_WIDE_INSTR_OFFSETS
	.align		4
        /*0030*/ 	.byte	0x04, 0x31
        /*0032*/ 	.short	(.L_27 - .L_26)


	//   ....[0]....
.L_26:
        /*0034*/ 	.word	0x00000480


	//   ....[1]....
        /*0038*/ 	.word	0x000004b0


	//   ....[2]....
        /*003c*/ 	.word	0x00000590


	//----- nvinfo : EIATTR_COOP_GROUP_MASK_REGIDS
	.align		4
.L_27:
        /*0040*/ 	.byte	0x04, 0x29
        /*0042*/ 	.short	(.L_29 - .L_28)


	//   ....[0]....
.L_28:
        /*0044*/ 	.word	0xffffffff


	//   ....[1]....
        /*0048*/ 	.word	0xffffffff


	//   ....[2]....
        /*004c*/ 	.word	0xffffffff


	//   ....[3]....
        /*0050*/ 	.word	0xffffffff


	//   ....[4]....
        /*0054*/ 	.word	0xffffffff


	//----- nvinfo : EIATTR_COOP_GROUP_INSTR_OFFSETS
	.align		4
.L_29:
        /*0058*/ 	.byte	0x04, 0x28
        /*005a*/ 	.short	(.L_31 - .L_30)


	//   ....[0]....
.L_30:
        /*005c*/ 	.word	0x00000060


	//   ....[1]....
        /*0060*/ 	.word	0x00000070


	//   ....[2]....
        /*0064*/ 	.word	0x00000130


	//   ....[3]....
        /*0068*/ 	.word	0x00000390


	//   ....[4]....
        /*006c*/ 	.word	0x00001040


	//----- nvinfo : EIATTR_REG_RECONFIG
	.align		4
.L_31:
        /*0070*/ 	.byte	0x01, 0x54
	.zero		2


	//----- nvinfo : EIATTR_SYSCALL_OFFSETS
	.align		4
        /*0074*/ 	.byte	0x04, 0x46
        /*0076*/ 	.short	(.L_33 - .L_32)


	//   ....[0]....
.L_32:
        /*0078*/ 	.word	0x00001200


	//----- nvinfo : EIATTR_MBARRIER_INSTR_OFFSETS
	.align		4
.L_33:
        /*007c*/ 	.byte	0x04, 0x39
        /*007e*/ 	.short	(.L_35 - .L_34)


	//   ....[0]....
.L_34:
        /*0080*/ 	.word	0x00000250
        /*0084*/ 	.word	0x000000ff
        /*0088*/ 	.word	0x00000000
        /*008c*/ 	.short	0x0100
        /*008e*/ 	.byte	0x08
	.zero		1


	//   ....[1]....
        /*0090*/ 	.word	0x00000260
        /*0094*/ 	.word	0x000000ff
        /*0098*/ 	.word	0x00000048
        /*009c*/ 	.short	0x0100
        /*009e*/ 	.byte	0x08
	.zero		1


	//   ....[2]....
        /*00a0*/ 	.word	0x00000270
        /*00a4*/ 	.word	0x000000ff
        /*00a8*/ 	.word	0x00000008
        /*00ac*/ 	.short	0x0100
        /*00ae*/ 	.byte	0x08
	.zero		1


	//   ....[3]....
        /*00b0*/ 	.word	0x00000280
        /*00b4*/ 	.word	0x000000ff
        /*00b8*/ 	.word	0x00000050
        /*00bc*/ 	.short	0x0100
        /*00be*/ 	.byte	0x08
	.zero		1


	//   ....[4]....
        /*00c0*/ 	.word	0x00000290
        /*00c4*/ 	.word	0x000000ff
        /*00c8*/ 	.word	0x00000010
        /*00cc*/ 	.short	0x0100
        /*00ce*/ 	.byte	0x08
	.zero		1


	//   ....[5]....
        /*00d0*/ 	.word	0x000002a0
        /*00d4*/ 	.word	0x000000ff
        /*00d8*/ 	.word	0x00000058
        /*00dc*/ 	.short	0x0100
        /*00de*/ 	.byte	0x08
	.zero		1


	//   ....[6]....
        /*00e0*/ 	.word	0x000002b0
        /*00e4*/ 	.word	0x000000ff
        /*00e8*/ 	.word	0x00000018
        /*00ec*/ 	.short	0x0100
        /*00ee*/ 	.byte	0x08
	.zero		1


	//   ....[7]....
        /*00f0*/ 	.word	0x000002c0
        /*00f4*/ 	.word	0x000000ff
        /*00f8*/ 	.word	0x00000060
        /*00fc*/ 	.short	0x0100
        /*00fe*/ 	.byte	0x08
	.zero		1


	//   ....[8]....
        /*0100*/ 	.word	0x000002d0
        /*0104*/ 	.word	0x000000ff
        /*0108*/ 	.word	0x00000020
        /*010c*/ 	.short	0x0100
        /*010e*/ 	.byte	0x08
	.zero		1


	//   ....[9]....
        /*0110*/ 	.word	0x000002e0
        /*0114*/ 	.word	0x000000ff
        /*0118*/ 	.word	0x00000068
        /*011c*/ 	.short	0x0100
        /*011e*/ 	.byte	0x08
	.zero		1


	//   ....[10]....
        /*0120*/ 	.word	0x000002f0
        /*0124*/ 	.word	0x000000ff
        /*0128*/ 	.word	0x00000028
        /*012c*/ 	.short	0x0100
        /*012e*/ 	.byte	0x08
	.zero		1


	//   ....[11]....
        /*0130*/ 	.word	0x00000300
        /*0134*/ 	.word	0x000000ff
        /*0138*/ 	.word	0x00000070
        /*013c*/ 	.short	0x0100
        /*013e*/ 	.byte	0x08
	.zero		1


	//   ....[12]....
        /*0140*/ 	.word	0x00000310
        /*0144*/ 	.word	0x000000ff
        /*0148*/ 	.word	0x00000030
        /*014c*/ 	.short	0x0100
        /*014e*/ 	.byte	0x08
	.zero		1


	//   ....[13]....
        /*0150*/ 	.word	0x00000320
        /*0154*/ 	.word	0x000000ff
        /*0158*/ 	.word	0x00000078
        /*015c*/ 	.short	0x0100
        /*015e*/ 	.byte	0x08
	.zero		1


	//   ....[14]....
        /*0160*/ 	.word	0x00000330
        /*0164*/ 	.word	0x000000ff
        /*0168*/ 	.word	0x00000038
        /*016c*/ 	.short	0x0100
        /*016e*/ 	.byte	0x08
	.zero		1


	//   ....[15]....
        /*0170*/ 	.word	0x00000340
        /*0174*/ 	.word	0x000000ff
        /*0178*/ 	.word	0x00000080
        /*017c*/ 	.short	0x0100
        /*017e*/ 	.byte	0x08
	.zero		1


	//   ....[16]....
        /*0180*/ 	.word	0x00000350
        /*0184*/ 	.word	0x000000ff
        /*0188*/ 	.word	0x00000040
        /*018c*/ 	.short	0x0100
        /*018e*/ 	.byte	0x08
	.zero		1


	//   ....[17]....
        /*0190*/ 	.word	0x00000360
        /*0194*/ 	.word	0x000000ff
        /*0198*/ 	.word	0x00000088
        /*019c*/ 	.short	0x0100
        /*019e*/ 	.byte	0x08
	.zero		1


	//   ....[18]....
        /*01a0*/ 	.word	0x00000600
        /*01a4*/ 	.word	0x000000ff
        /*01a8*/ 	.word	0x000000a0
        /*01ac*/ 	.short	0x0100
        /*01ae*/ 	.byte	0x06
	.zero		1


	//   ....[19]....
        /*01b0*/ 	.word	0x00000660
        /*01b4*/ 	.word	0x000000ff
        /*01b8*/ 	.word	0x000000a8
        /*01bc*/ 	.short	0x0100
        /*01be*/ 	.byte	0x06
	.zero		1


	//   ....[20]....
        /*01c0*/ 	.word	0x00001280
        /*01c4*/ 	.word	0x00000003
        /*01c8*/ 	.word	0x00000000
        /*01cc*/ 	.short	0x010a
        /*01ce*/ 	.byte	0x3f
	.zero		1


	//   ....[21]....
        /*01d0*/ 	.word	0x000012c0
        /*01d4*/ 	.word	0x00000003
        /*01d8*/ 	.word	0x00000000
        /*01dc*/ 	.short	0x010a
        /*01de*/ 	.byte	0x3f
	.zero		1


	//   ....[22]....
        /*01e0*/ 	.word	0x00001560
        /*01e4*/ 	.word	0x000000ff
        /*01e8*/ 	.word	0x00000000
        /*01ec*/ 	.short	0x010a
        /*01ee*/ 	.byte	0x04
	.zero		1


	//   ....[23]....
        /*01f0*/ 	.word	0x000015a0
        /*01f4*/ 	.word	0x000000ff
        /*01f8*/ 	.word	0x00000000
        /*01fc*/ 	.short	0x010a
        /*01fe*/ 	.byte	0x04
	.zero		1


	//   ....[24]....
        /*0200*/ 	.word	0x00001710
        /*0204*/ 	.word	0x000000ff
        /*0208*/ 	.word	0x00000000
        /*020c*/ 	.short	0x0101
        /*020e*/ 	.byte	0x04
	.zero		1


	//   ....[25]....
        /*0210*/ 	.word	0x00001910
        /*0214*/ 	.word	0x000000ff
        /*0218*/ 	.word	0x00000000
        /*021c*/ 	.short	0x0101
        /*021e*/ 	.byte	0x06
	.zero		1


	//   ....[26]....
        /*0220*/ 	.word	0x0000a7a0
        /*0224*/ 	.word	0x0000000e
        /*0228*/ 	.word	0x00000048
        /*022c*/ 	.short	0x010a
        /*022e*/ 	.byte	0x3f
	.zero		1


	//   ....[27]....
        /*0230*/ 	.word	0x0000ab80
        /*0234*/ 	.word	0x00000006
        /*0238*/ 	.word	0x000000a8
        /*023c*/ 	.short	0x0101
        /*023e*/ 	.byte	0x3f
	.zero		1


	//   ....[28]....
        /*0240*/ 	.word	0x0000b2b0
        /*0244*/ 	.word	0x00000007
        /*0248*/ 	.word	0x00000000
        /*024c*/ 	.short	0x010a
        /*024e*/ 	.byte	0x3f
	.zero		1


	//   ....[29]....
        /*0250*/ 	.word	0x0000b330
        /*0254*/ 	.word	0x00000009
        /*0258*/ 	.word	0x00000000
        /*025c*/ 	.short	0x010a
        /*025e*/ 	.byte	0x3f
	.zero		1


	//   ....[30]....
        /*0260*/ 	.word	0x0000b3c0
        /*0264*/ 	.word	0x00000006
        /*0268*/ 	.word	0x00000000
        /*026c*/ 	.short	0x010a
        /*026e*/ 	.byte	0x3f
	.zero		1


	//   ....[31]....
        /*0270*/ 	.word	0x0000b450
        /*0274*/ 	.word	0x00000009
        /*0278*/ 	.word	0x00000000
        /*027c*/ 	.short	0x010a
        /*027e*/ 	.byte	0x3f
	.zero		1


	//   ....[32]....
        /*0280*/ 	.word	0x0000b4e0
        /*0284*/ 	.word	0x00000006
        /*0288*/ 	.word	0x00000000
        /*028c*/ 	.short	0x010a
        /*028e*/ 	.byte	0x3f
	.zero		1


	//   ....[33]....
        /*0290*/ 	.word	0x0000b570
        /*0294*/ 	.word	0x00000009
        /*0298*/ 	.word	0x00000000
        /*029c*/ 	.short	0x010a
        /*029e*/ 	.byte	0x3f
	.zero		1


	//   ....[34]....
        /*02a0*/ 	.word	0x0000b600
        /*02a4*/ 	.word	0x00000006
        /*02a8*/ 	.word	0x00000000
        /*02ac*/ 	.short	0x010a
        /*02ae*/ 	.byte	0x3f
	.zero		1


	//   ....[35]....
        /*02b0*/ 	.word	0x0000b690
        /*02b4*/ 	.word	0x00000009
        /*02b8*/ 	.word	0x00000000
        /*02bc*/ 	.short	0x010a
        /*02be*/ 	.byte	0x3f
	.zero		1


	//   ....[36]....
        /*02c0*/ 	.word	0x0000b720
        /*02c4*/ 	.word	0x00000003
        /*02c8*/ 	.word	0x00000000
        /*02cc*/ 	.short	0x010a
        /*02ce*/ 	.byte	0x3f
	.zero		1


	//   ....[37]....
        /*02d0*/ 	.word	0x0000b780
        /*02d4*/ 	.word	0x00000003
        /*02d8*/ 	.word	0x00000000
        /*02dc*/ 	.short	0x010a
        /*02de*/ 	.byte	0x3f
	.zero		1


	//   ....[38]....
        /*02e0*/ 	.word	0x0000b7e0
        /*02e4*/ 	.word	0x00000004
        /*02e8*/ 	.word	0x00000000
        /*02ec*/ 	.short	0x010a
        /*02ee*/ 	.byte	0x3f
	.zero		1


	//   ....[39]....
        /*02f0*/ 	.word	0x0000b8b0
        /*02f4*/ 	.word	0x0000000e
        /*02f8*/ 	.word	0x00000048
        /*02fc*/ 	.short	0x010a
        /*02fe*/ 	.byte	0x3f
	.zero		1


	//   ....[40]....
        /*0300*/ 	.word	0x0000b980
        /*0304*/ 	.word	0x00000007
        /*0308*/ 	.word	0x00000000
        /*030c*/ 	.short	0x010a
        /*030e*/ 	.byte	0x3f
	.zero		1


	//   ....[41]....
        /*0310*/ 	.word	0x0000b9d0
        /*0314*/ 	.word	0x00000009
        /*0318*/ 	.word	0x00000000
        /*031c*/ 	.short	0x010a
        /*031e*/ 	.byte	0x3f
	.zero		1


	//   ....[42]....
        /*0320*/ 	.word	0x0000ba20
        /*0324*/ 	.word	0x00000006
        /*0328*/ 	.word	0x00000000
        /*032c*/ 	.short	0x010a
        /*032e*/ 	.byte	0x3f
	.zero		1


	//   ....[43]....
        /*0330*/ 	.word	0x0000ba70
        /*0334*/ 	.word	0x00000009
        /*0338*/ 	.word	0x00000000
        /*033c*/ 	.short	0x010a
        /*033e*/ 	.byte	0x3f
	.zero		1


	//   ....[44]....
        /*0340*/ 	.word	0x0000bac0
        /*0344*/ 	.word	0x00000006
        /*0348*/ 	.word	0x00000000
        /*034c*/ 	.short	0x010a
        /*034e*/ 	.byte	0x3f
	.zero		1


	//   ....[45]....
        /*0350*/ 	.word	0x0000bb10
        /*0354*/ 	.word	0x00000009
        /*0358*/ 	.word	0x00000000
        /*035c*/ 	.short	0x010a
        /*035e*/ 	.byte	0x3f
	.zero		1


	//   ....[46]....
        /*0360*/ 	.word	0x0000bb60
        /*0364*/ 	.word	0x00000006
        /*0368*/ 	.word	0x00000000
        /*036c*/ 	.short	0x010a
        /*036e*/ 	.byte	0x3f
	.zero		1


	//   ....[47]....
        /*0370*/ 	.word	0x0000bbb0
        /*0374*/ 	.word	0x00000009
        /*0378*/ 	.word	0x00000000
        /*037c*/ 	.short	0x010a
        /*037e*/ 	.byte	0x3f
	.zero		1


	//----- nvinfo : EIATTR_NUM_MBARRIERS
	.align		4
.L_35:
        /*0380*/ 	.byte	0x03, 0x38
        /*0382*/ 	.short	0x0014


	//----- nvinfo : EIATTR_EXIT_INSTR_OFFSETS
	.align		4
        /*0384*/ 	.byte	0x04, 0x1c
        /*0386*/ 	.short	(.L_37 - .L_36)


	//   ....[0]....
.L_36:
        /*0388*/ 	.word	0x000006b0


	//   ....[1]....
        /*038c*/ 	.word	0x00000f70


	//   ....[2]....
        /*0390*/ 	.word	0x00009df0


	//   ....[3]....
        /*0394*/ 	.word	0x0000a420


	//   ....[4]....
        /*0398*/ 	.word	0x0000b770


	//----- nvinfo : EIATTR_MAX_THREADS
	.align		4
.L_37:
        /*039c*/ 	.byte	0x04, 0x05
        /*039e*/ 	.short	(.L_39 - .L_38)
.L_38:
        /*03a0*/ 	.word	0x00000180
        /*03a4*/ 	.word	0x00000001
        /*03a8*/ 	.word	0x00000001


	//----- nvinfo : EIATTR_CRS_STACK_SIZE
	.align		4
.L_39:
        /*03ac*/ 	.byte	0x04, 0x1e
        /*03ae*/ 	.short	(.L_41 - .L_40)
.L_40:
        /*03b0*/ 	.word	0x00000000


	//----- nvinfo : EIATTR_CBANK_PARAM_SIZE
	.align		4
.L_41:
        /*03b4*/ 	.byte	0x03, 0x19
        /*03b6*/ 	.short	0x0470


	//----- nvinfo : EIATTR_PARAM_CBANK
	.align		4
        /*03b8*/ 	.byte	0x04, 0x0a
        /*03ba*/ 	.short	(.L_43 - .L_42)
	.align		4
.L_42:
        /*03bc*/ 	.word	index@(.nv.constant0._ZN7cutlass13device_kernelINS_4gemm6kernel13GemmUniversalIN4cute5tupleIJiiiiEEENS1_10collective13CollectiveMmaINS1_34MainloopSm90TmaGmmaWarpSpecializedILi9ENS5_IJNS4_1CILi1EEESB_SB_EEENS1_35KernelTmaWarpSpecializedCooperativeEEENS5_IJNSA_ILi128EEENSA_ILi256EEENSA_ILi32EEEEEENS_10bfloat16_tENS5_IJSB_llEEESJ_NS5_IJlSB_lEEENS4_8TiledMMAINS4_8MMA_AtomIJNS4_4SM904GMMA28MMA_64x256x16_F32BF16BF16_SSILNSP_5MajorE1ELSR_0ELNSP_7ScaleInE1ELSS_1EEEEEENS4_6LayoutINS5_IJNSA_ILi2EEESB_SB_EEENS5_IJSB_NSA_ILi0EEESY_EEEEENS5_IJNS4_10UnderscoreES11_S11_EEEEENS4_13SM90_TMA_LOADENS4_14ComposedLayoutINS4_7SwizzleILi3ELi4ELi3EEENS4_18smem_ptr_flag_bitsILi16EEENSV_INS5_IJNSA_ILi64EEENSA_ILi8EEEEEENS5_IJSB_S1A_EEEEEEEvNS4_8identityES14_NS15_INS16_ILi2ELi4ELi3EEES19_NSV_INS5_IJS1B_SH_EEENS5_IJSH_SB_EEEEEEEvS1G_EENS_8epilogue10collective6detail29Sm90TmaWarpSpecializedAdapterINS1O_15DefaultEpilogueISJ_SL_SL_NS1N_6thread17LinearCombinationISJ_Li1EffLNS1S_9ScaleType4KindE0ELNS_15FloatRoundStyleE2ESJ_EENS1_15EpilogueDefaultEEEEEvvEEEEvNT_6ParamsE)
        /*03c0*/ 	.short	0x0210
        /*03c2*/ 	.short	0x0470


	//----- nvinfo : EIATTR_SW_WAR
	.align		4
.L_43:
        /*03c4*/ 	.byte	0x04, 0x36
        /*03c6*/ 	.short	(.L_45 - .L_44)
.L_44:
        /*03c8*/ 	.word	0x00000008
.L_45:


//--------------------- .nv.callgraph             --------------------------
	.section	.nv.callgraph,"",@"SHT_CUDA_CALLGRAPH"
	.align	4
	.sectionentsize	8
	.align		4
        /*0000*/ 	.word	0x00000000
	.align		4
        /*0004*/ 	.word	0xffffffff
	.align		4
        /*0008*/ 	.word	index@(_ZN7cutlass13device_kernelINS_4gemm6kernel13GemmUniversalIN4cute5tupleIJiiiiEEENS1_10collective13CollectiveMmaINS1_34MainloopSm90TmaGmmaWarpSpecializedILi9ENS5_IJNS4_1CILi1EEESB_SB_EEENS1_35KernelTmaWarpSpecializedCooperativeEEENS5_IJNSA_ILi128EEENSA_ILi256EEENSA_ILi32EEEEEENS_10bfloat16_tENS5_IJSB_llEEESJ_NS5_IJlSB_lEEENS4_8TiledMMAINS4_8MMA_AtomIJNS4_4SM904GMMA28MMA_64x256x16_F32BF16BF16_SSILNSP_5MajorE1ELSR_0ELNSP_7ScaleInE1ELSS_1EEEEEENS4_6LayoutINS5_IJNSA_ILi2EEESB_SB_EEENS5_IJSB_NSA_ILi0EEESY_EEEEENS5_IJNS4_10UnderscoreES11_S11_EEEEENS4_13SM90_TMA_LOADENS4_14ComposedLayoutINS4_7SwizzleILi3ELi4ELi3EEENS4_18smem_ptr_flag_bitsILi16EEENSV_INS5_IJNSA_ILi64EEENSA_ILi8EEEEEENS5_IJSB_S1A_EEEEEEEvNS4_8identityES14_NS15_INS16_ILi2ELi4ELi3EEES19_NSV_INS5_IJS1B_SH_EEENS5_IJSH_SB_EEEEEEEvS1G_EENS_8epilogue10collective6detail29Sm90TmaWarpSpecializedAdapterINS1O_15DefaultEpilogueISJ_SL_SL_NS1N_6thread17LinearCombinationISJ_Li1EffLNS1S_9ScaleType4KindE0ELNS_15FloatRoundStyleE2ESJ_EENS1_15EpilogueDefaultEEEEEvvEEEEvNT_6ParamsE)
	.align		4
        /*000c*/ 	.word	index@(__assertfail)
	.align		4
        /*0010*/ 	.word	0x00000000
	.align		4
        /*0014*/ 	.word	0xfffffffe
	.align		4
        /*0018*/ 	.word	0x00000000
	.align		4
        /*001c*/ 	.word	0xfffffffd
	.align		4
        /*0020*/ 	.word	0x00000000
	.align		4
        /*0024*/ 	.word	0xfffffffc


//--------------------- .nv.constant4             --------------------------
	.section	.nv.constant4,"a",@progbits
	.align	8
	.align		8
.nv.constant4:
        /*0000*/ 	.dword	__assertfail
	.align		8
        /*0008*/ 	.dword	__unnamed_1
	.align		8
        /*0010*/ 	.dword	_ZN40_INTERNAL_9c04e9af_4_k_cu_c021b8b2_248814cuda3std3__45__cpo5beginE
	.align		8
        /*0018*/ 	.dword	_ZN40_INTERNAL_9c04e9af_4_k_cu_c021b8b2_248814cuda3std3__45__cpo3endE
	.align		8
        /*0020*/ 	.dword	_ZN40_INTERNAL_9c04e9af_4_k_cu_c021b8b2_248814cuda3std3__45__cpo6cbeginE
	.align		8
        /*0028*/ 	.dword	_ZN40_INTERNAL_9c04e9af_4_k_cu_c021b8b2_248814cuda3std3__45__cpo4cendE
	.align		8
        /*0030*/ 	.dword	_ZN40_INTERNAL_9c04e9af_4_k_cu_c021b8b2_248814cuda3std3__442_GLOBAL__N__9c04e9af_4_k_cu_c021b8b2_248816ignoreE
	.align		8
        /*0038*/ 	.dword	_ZN40_INTERNAL_9c04e9af_4_k_cu_c021b8b2_248814cuda3std3__419piecewise_constructE
	.align		8
        /*0040*/ 	.dword	_ZN40_INTERNAL_9c04e9af_4_k_cu_c021b8b2_248814cuda3std3__48in_placeE
	.align		8
        /*0048*/ 	.dword	_ZN40_INTERNAL_9c04e9af_4_k_cu_c021b8b2_248814cuda3std6ranges3__45__cpo4swapE
	.align		8
        /*0050*/ 	.dword	_ZN40_INTERNAL_9c04e9af_4_k_cu_c021b8b2_248814cuda3std6ranges3__45__cpo9iter_moveE
	.align		8
        /*0058*/ 	.dword	_ZN40_INTERNAL_9c04e9af_4_k_cu_c021b8b2_248814cute7productE
	.align		8
        /*0060*/ 	.dword	_ZN40_INTERNAL_9c04e9af_4_k_cu_c021b8b2_248814cute1_E
	.align		8
        /*0068*/ 	.dword	$str$22
	.align		8
        /*0070*/ 	.dword	$str$23


//--------------------- .text._ZN7cutlass13device_kernelINS_4gemm6kernel13GemmUniversalIN4cute5tupleIJiiiiEEENS1_10collective13CollectiveMmaINS1_34MainloopSm90TmaGmmaWarpSpecializedILi9ENS5_IJNS4_1CILi1EEESB_SB_EEENS1_35KernelTmaWarpSpecializedCooperativeEEENS5_IJNSA_ILi128EEENSA_ILi256EEENSA_ILi32EEEEEENS_10bfloat16_tENS5_IJSB_llEEESJ_NS5_IJlSB_lEEENS4_8TiledMMAINS4_8MMA_AtomIJNS4_4SM904GMMA28MMA_64x256x16_F32BF16BF16_SSILNSP_5MajorE1ELSR_0ELNSP_7ScaleInE1ELSS_1EEEEEENS4_6LayoutINS5_IJNSA_ILi2EEESB_SB_EEENS5_IJSB_NSA_ILi0EEESY_EEEEENS5_IJNS4_10UnderscoreES11_S11_EEEEENS4_13SM90_TMA_LOADENS4_14ComposedLayoutINS4_7SwizzleILi3ELi4ELi3EEENS4_18smem_ptr_flag_bitsILi16EEENSV_INS5_IJNSA_ILi64EEENSA_ILi8EEEEEENS5_IJSB_S1A_EEEEEEEvNS4_8identityES14_NS15_INS16_ILi2ELi4ELi3EEES19_NSV_INS5_IJS1B_SH_EEENS5_IJSH_SB_EEEEEEEvS1G_EENS_8epilogue10collective6detail29Sm90TmaWarpSpecializedAdapterINS1O_15DefaultEpilogueISJ_SL_SL_NS1N_6thread17LinearCombinationISJ_Li1EffLNS1S_9ScaleType4KindE0ELNS_15FloatRoundStyleE2ESJ_EENS1_15EpilogueDefaultEEEEEvvEEEEvNT_6ParamsE --------------------------
	.section	.text._ZN7cutlass13device_kernelINS_4gemm6kernel13GemmUniversalIN4cute5tupleIJiiiiEEENS1_10collective13CollectiveMmaINS1_34MainloopSm90TmaGmmaWarpSpecializedILi9ENS5_IJNS4_1CILi1EEESB_SB_EEENS1_35KernelTmaWarpSpecializedCooperativeEEENS5_IJNSA_ILi128EEENSA_ILi256EEENSA_ILi32EEEEEENS_10bfloat16_tENS5_IJSB_llEEESJ_NS5_IJlSB_lEEENS4_8TiledMMAINS4_8MMA_AtomIJNS4_4SM904GMMA28MMA_64x256x16_F32BF16BF16_SSILNSP_5MajorE1ELSR_0ELNSP_7ScaleInE1ELSS_1EEEEEENS4_6LayoutINS5_IJNSA_ILi2EEESB_SB_EEENS5_IJSB_NSA_ILi0EEESY_EEEEENS5_IJNS4_10UnderscoreES11_S11_EEEEENS4_13SM90_TMA_LOADENS4_14ComposedLayoutINS4_7SwizzleILi3ELi4ELi3EEENS4_18smem_ptr_flag_bitsILi16EEENSV_INS5_IJNSA_ILi64EEENSA_ILi8EEEEEENS5_IJSB_S1A_EEEEEEEvNS4_8identityES14_NS15_INS16_ILi2ELi4ELi3EEES19_NSV_INS5_IJS1B_SH_EEENS5_IJSH_SB_EEEEEEEvS1G_EENS_8epilogue10collective6detail29Sm90TmaWarpSpecializedAdapterINS1O_15DefaultEpilogueISJ_SL_SL_NS1N_6thread17LinearCombinationISJ_Li1EffLNS1S_9ScaleType4KindE0ELNS_15FloatRoundStyleE2ESJ_EENS1_15EpilogueDefaultEEEEEvvEEEEvNT_6ParamsE,"ax",@progbits
	.align	128
.text._ZN7cutlass13device_kernelINS_4gemm6kernel13GemmUniversalIN4cute5tupleIJiiiiEEENS1_10collective13CollectiveMmaINS1_34MainloopSm90TmaGmmaWarpSpecializedILi9ENS5_IJNS4_1CILi1EEESB_SB_EEENS1_35KernelTmaWarpSpecializedCooperativeEEENS5_IJNSA_ILi128EEENSA_ILi256EEENSA_ILi32EEEEEENS_10bfloat16_tENS5_IJSB_llEEESJ_NS5_IJlSB_lEEENS4_8TiledMMAINS4_8MMA_AtomIJNS4_4SM904GMMA28MMA_64x256x16_F32BF16BF16_SSILNSP_5MajorE1ELSR_0ELNSP_7ScaleInE1ELSS_1EEEEEENS4_6LayoutINS5_IJNSA_ILi2EEESB_SB_EEENS5_IJSB_NSA_ILi0EEESY_EEEEENS5_IJNS4_10UnderscoreES11_S11_EEEEENS4_13SM90_TMA_LOADENS4_14ComposedLayoutINS4_7SwizzleILi3ELi4ELi3EEENS4_18smem_ptr_flag_bitsILi16EEENSV_INS5_IJNSA_ILi64EEENSA_ILi8EEEEEENS5_IJSB_S1A_EEEEEEEvNS4_8identityES14_NS15_INS16_ILi2ELi4ELi3EEES19_NSV_INS5_IJS1B_SH_EEENS5_IJSH_SB_EEEEEEEvS1G_EENS_8epilogue10collective6detail29Sm90TmaWarpSpecializedAdapterINS1O_15DefaultEpilogueISJ_SL_SL_NS1N_6thread17LinearCombinationISJ_Li1EffLNS1S_9ScaleType4KindE0ELNS_15FloatRoundStyleE2ESJ_EENS1_15EpilogueDefaultEEEEEvvEEEEvNT_6ParamsE:
        .type           _ZN7cutlass13device_kernelINS_4gemm6kernel13GemmUniversalIN4cute5tupleIJiiiiEEENS1_10collective13CollectiveMmaINS1_34MainloopSm90TmaGmmaWarpSpecializedILi9ENS5_IJNS4_1CILi1EEESB_SB_EEENS1_35KernelTmaWarpSpecializedCooperativeEEENS5_IJNSA_ILi128EEENSA_ILi256EEENSA_ILi32EEEEEENS_10bfloat16_tENS5_IJSB_llEEESJ_NS5_IJlSB_lEEENS4_8TiledMMAINS4_8MMA_AtomIJNS4_4SM904GMMA28MMA_64x256x16_F32BF16BF16_SSILNSP_5MajorE1ELSR_0ELNSP_7ScaleInE1ELSS_1EEEEEENS4_6LayoutINS5_IJNSA_ILi2EEESB_SB_EEENS5_IJSB_NSA_ILi0EEESY_EEEEENS5_IJNS4_10UnderscoreES11_S11_EEEEENS4_13SM90_TMA_LOADENS4_14ComposedLayoutINS4_7SwizzleILi3ELi4ELi3EEENS4_18smem_ptr_flag_bitsILi16EEENSV_INS5_IJNSA_ILi64EEENSA_ILi8EEEEEENS5_IJSB_S1A_EEEEEEEvNS4_8identityES14_NS15_INS16_ILi2ELi4ELi3EEES19_NSV_INS5_IJS1B_SH_EEENS5_IJSH_SB_EEEEEEEvS1G_EENS_8epilogue10collective6detail29Sm90TmaWarpSpecializedAdapterINS1O_15DefaultEpilogueISJ_SL_SL_NS1N_6thread17LinearCombinationISJ_Li1EffLNS1S_9ScaleType4KindE0ELNS_15FloatRoundStyleE2ESJ_EENS1_15EpilogueDefaultEEEEEvvEEEEvNT_6ParamsE,@function
        .size           _ZN7cutlass13device_kernelINS_4gemm6kernel13GemmUniversalIN4cute5tupleIJiiiiEEENS1_10collective13CollectiveMmaINS1_34MainloopSm90TmaGmmaWarpSpecializedILi9ENS5_IJNS4_1CILi1EEESB_SB_EEENS1_35KernelTmaWarpSpecializedCooperativeEEENS5_IJNSA_ILi128EEENSA_ILi256EEENSA_ILi32EEEEEENS_10bfloat16_tENS5_IJSB_llEEESJ_NS5_IJlSB_lEEENS4_8TiledMMAINS4_8MMA_AtomIJNS4_4SM904GMMA28MMA_64x256x16_F32BF16BF16_SSILNSP_5MajorE1ELSR_0ELNSP_7ScaleInE1ELSS_1EEEEEENS4_6LayoutINS5_IJNSA_ILi2EEESB_SB_EEENS5_IJSB_NSA_ILi0EEESY_EEEEENS5_IJNS4_10UnderscoreES11_S11_EEEEENS4_13SM90_TMA_LOADENS4_14ComposedLayoutINS4_7SwizzleILi3ELi4ELi3EEENS4_18smem_ptr_flag_bitsILi16EEENSV_INS5_IJNSA_ILi64EEENSA_ILi8EEEEEENS5_IJSB_S1A_EEEEEEEvNS4_8identityES14_NS15_INS16_ILi2ELi4ELi3EEES19_NSV_INS5_IJS1B_SH_EEENS5_IJSH_SB_EEEEEEEvS1G_EENS_8epilogue10collective6detail29Sm90TmaWarpSpecializedAdapterINS1O_15DefaultEpilogueISJ_SL_SL_NS1N_6thread17LinearCombinationISJ_Li1EffLNS1S_9ScaleType4KindE0ELNS_15FloatRoundStyleE2ESJ_EENS1_15EpilogueDefaultEEEEEvvEEEEvNT_6ParamsE,(.L_x_333 - _ZN7cutlass13device_kernelINS_4gemm6kernel13GemmUniversalIN4cute5tupleIJiiiiEEENS1_10collective13CollectiveMmaINS1_34MainloopSm90TmaGmmaWarpSpecializedILi9ENS5_IJNS4_1CILi1EEESB_SB_EEENS1_35KernelTmaWarpSpecializedCooperativeEEENS5_IJNSA_ILi128EEENSA_ILi256EEENSA_ILi32EEEEEENS_10bfloat16_tENS5_IJSB_llEEESJ_NS5_IJlSB_lEEENS4_8TiledMMAINS4_8MMA_AtomIJNS4_4SM904GMMA28MMA_64x256x16_F32BF16BF16_SSILNSP_5MajorE1ELSR_0ELNSP_7ScaleInE1ELSS_1EEEEEENS4_6LayoutINS5_IJNSA_ILi2EEESB_SB_EEENS5_IJSB_NSA_ILi0EEESY_EEEEENS5_IJNS4_10UnderscoreES11_S11_EEEEENS4_13SM90_TMA_LOADENS4_14ComposedLayoutINS4_7SwizzleILi3ELi4ELi3EEENS4_18smem_ptr_flag_bitsILi16EEENSV_INS5_IJNSA_ILi64EEENSA_ILi8EEEEEENS5_IJSB_S1A_EEEEEEEvNS4_8identityES14_NS15_INS16_ILi2ELi4ELi3EEES19_NSV_INS5_IJS1B_SH_EEENS5_IJSH_SB_EEEEEEEvS1G_EENS_8epilogue10collective6detail29Sm90TmaWarpSpecializedAdapterINS1O_15DefaultEpilogueISJ_SL_SL_NS1N_6thread17LinearCombinationISJ_Li1EffLNS1S_9ScaleType4KindE0ELNS_15FloatRoundStyleE2ESJ_EENS1_15EpilogueDefaultEEEEEvvEEEEvNT_6ParamsE)
        .other          _ZN7cutlass13device_kernelINS_4gemm6kernel13GemmUniversalIN4cute5tupleIJiiiiEEENS1_10collective13CollectiveMmaINS1_34MainloopSm90TmaGmmaWarpSpecializedILi9ENS5_IJNS4_1CILi1EEESB_SB_EEENS1_35KernelTmaWarpSpecializedCooperativeEEENS5_IJNSA_ILi128EEENSA_ILi256EEENSA_ILi32EEEEEENS_10bfloat16_tENS5_IJSB_llEEESJ_NS5_IJlSB_lEEENS4_8TiledMMAINS4_8MMA_AtomIJNS4_4SM904GMMA28MMA_64x256x16_F32BF16BF16_SSILNSP_5MajorE1ELSR_0ELNSP_7ScaleInE1ELSS_1EEEEEENS4_6LayoutINS5_IJNSA_ILi2EEESB_SB_EEENS5_IJSB_NSA_ILi0EEESY_EEEEENS5_IJNS4_10UnderscoreES11_S11_EEEEENS4_13SM90_TMA_LOADENS4_14ComposedLayoutINS4_7SwizzleILi3ELi4ELi3EEENS4_18smem_ptr_flag_bitsILi16EEENSV_INS5_IJNSA_ILi64EEENSA_ILi8EEEEEENS5_IJSB_S1A_EEEEEEEvNS4_8identityES14_NS15_INS16_ILi2ELi4ELi3EEES19_NSV_INS5_IJS1B_SH_EEENS5_IJSH_SB_EEEEEEEvS1G_EENS_8epilogue10collective6detail29Sm90TmaWarpSpecializedAdapterINS1O_15DefaultEpilogueISJ_SL_SL_NS1N_6thread17LinearCombinationISJ_Li1EffLNS1S_9ScaleType4KindE0ELNS_15FloatRoundStyleE2ESJ_EENS1_15EpilogueDefaultEEEEEvvEEEEvNT_6ParamsE,@"STO_CUDA_ENTRY STV_DEFAULT"
_ZN7cutlass13device_kernelINS_4gemm6kernel13GemmUniversalIN4cute5tupleIJiiiiEEENS1_10collective13CollectiveMmaINS1_34MainloopSm90TmaGmmaWarpSpecializedILi9ENS5_IJNS4_1CILi1EEESB_SB_EEENS1_35KernelTmaWarpSpecializedCooperativeEEENS5_IJNSA_ILi128EEENSA_ILi256EEENSA_ILi32EEEEEENS_10bfloat16_tENS5_IJSB_llEEESJ_NS5_IJlSB_lEEENS4_8TiledMMAINS4_8MMA_AtomIJNS4_4SM904GMMA28MMA_64x256x16_F32BF16BF16_SSILNSP_5MajorE1ELSR_0ELNSP_7ScaleInE1ELSS_1EEEEEENS4_6LayoutINS5_IJNSA_ILi2EEESB_SB_EEENS5_IJSB_NSA_ILi0EEESY_EEEEENS5_IJNS4_10UnderscoreES11_S11_EEEEENS4_13SM90_TMA_LOADENS4_14ComposedLayoutINS4_7SwizzleILi3ELi4ELi3EEENS4_18smem_ptr_flag_bitsILi16EEENSV_INS5_IJNSA_ILi64EEENSA_ILi8EEEEEENS5_IJSB_S1A_EEEEEEEvNS4_8identityES14_NS15_INS16_ILi2ELi4ELi3EEES19_NSV_INS5_IJS1B_SH_EEENS5_IJSH_SB_EEEEEEEvS1G_EENS_8epilogue10collective6detail29Sm90TmaWarpSpecializedAdapterINS1O_15DefaultEpilogueISJ_SL_SL_NS1N_6thread17LinearCombinationISJ_Li1EffLNS1S_9ScaleType4KindE0ELNS_15FloatRoundStyleE2ESJ_EENS1_15EpilogueDefaultEEEEEvvEEEEvNT_6ParamsE:
[----:B------:R-:W0:Y:S01]  /*0000*/  LDC R1, c[0x0][0x28] ;  /* 0x00000a00ff017b82 */ /* 0x000e220000000800 */
[----:B------:R-:W1:Y:S01]  /*0010*/  S2R R18, SR_TID.X ;  /* 0x0000000000127919 */ /* 0x000e620000002100 */
[----:B------:R-:W-:Y:S01]  /*0020*/  ELECT P0, URZ, PT ;  /* 0x00000000003f782f */ /* 0x000fe20003800000 */
[----:B------:R-:W-:Y:S01]  /*0030*/  BSSY B0, `(.L_x_0) ;  /* 0x000000f000007945 */ /* 0x000fe20003800000 */
[--C-:B-1----:R-:W-:Y:S02]  /*0040*/  SHF.R.U32.HI R0, RZ, 0x5, R18.reuse ;  /* 0x00000005ff007819 */ /* 0x102fe40000011612 */
[----:B------:R-:W-:-:S03]  /*0050*/  SHF.R.U32.HI R22, RZ, 0x7, R18 ;  /* 0x00000007ff167819 */ /* 0x000fc60000011612 */
[----:B------:R-:W1:Y:S04]  /*0060*/  SHFL.IDX PT, R5, R0, RZ, 0x1f ;  /* 0x00001fff00057589 */ /* 0x000e6800000e0000 */
[----:B------:R2:W3:Y:S01]  /*0070*/  SHFL.IDX PT, R8, R22, RZ, 0x1f ;  /* 0x00001fff16087589 */ /* 0x0004e200000e0000 */
[----:B-1----:R-:W-:-:S13]  /*0080*/  ISETP.NE.OR P0, PT, R5, RZ, !P0 ;  /* 0x000000ff0500720c */ /* 0x002fda0004705670 */
[----:B0-23--:R-:W-:Y:S05]  /*0090*/  @P0 BRA `(.L_x_1) ;  /* 0x0000000000200947 */ /* 0x00dfea0003800000 */
[----:B------:R-:W-:Y:S02]  /*00a0*/  ULDC.64 UR4, c[0x0][0x198] ;  /* 0x0000660000047ab9 */ /* 0x000fe40000000a00 */
[----:B------:R-:W-:Y:S02]  /*00b0*/  UIADD3 UR6, UP0, UR4, 0xf0, URZ ;  /* 0x000000f004067890 */ /* 0x000fe4000ff1e03f */
[----:B------:R-:W-:Y:S02]  /*00c0*/  UIADD3 UR4, UP1, UR4, 0x1f0, URZ ;  /* 0x000001f004047890 */ /* 0x000fe4000ff3e03f */
[----:B------:R-:W-:Y:S02]  /*00d0*/  UIADD3.X UR7, URZ, UR5, URZ, UP0, !UPT ;  /* 0x000000053f077290 */ /* 0x000fe400087fe43f */
[----:B------:R-:W-:-:S07]  /*00e0*/  UIADD3.X UR5, URZ, UR5, URZ, UP1, !UPT ;  /* 0x000000053f057290 */ /* 0x000fce0008ffe43f */
[----:B------:R0:W-:Y:S02]  /*00f0*/  UTMACCTL.PF [UR6] ;  /* 0x00000000060079b9 */ /* 0x0001e40008040000 */
[----:B------:R0:W-:Y:S02]  /*0100*/  UTMACCTL.PF [UR4] ;  /* 0x00000000040079b9 */ /* 0x0001e40008040000 */
[----:B0-----:R-:W-:Y:S01]  /*0110*/  NOP ;  /* 0x0000000000007918 */ /* 0x001fe20000000000 */
.L_x_1:
[----:B------:R-:W-:Y:S05]  /*0120*/  BSYNC B0 ;  /* 0x0000000000007941 */ /* 0x000fea0003800000 */
.L_x_0:
[----:B------:R-:W0:Y:S02]  /*0130*/  SHFL.IDX PT, R2, R0, RZ, 0x1f ;  /* 0x00001fff00027589 */ /* 0x000e2400000e0000 */
[----:B0-----:R-:W-:-:S13]  /*0140*/  ISETP.NE.AND P0, PT, R2, RZ, PT ;  /* 0x000000ff0200720c */ /* 0x001fda0003f05270 */
[----:B------:R-:W-:Y:S05]  /*0150*/  @P0 BRA `(.L_x_2) ;  /* 0x00000000008c0947 */ /* 0x000fea0003800000 */
[----:B------:R-:W-:Y:S01]  /*0160*/  ELECT P0, URZ, PT ;  /* 0x00000000003f782f */ /* 0x000fe20003800000 */
[----:B------:R-:W-:-:S12]  /*0170*/  BSSY B0, `(.L_x_2) ;  /* 0x0000021000007945 */ /* 0x000fd80003800000 */
[----:B------:R-:W-:Y:S05]  /*0180*/  @!P0 BRA `(.L_x_3) ;  /* 0x00000000007c8947 */ /* 0x000fea0003800000 */
[----:B------:R-:W0:Y:S01]  /*0190*/  S2UR UR8, SR_CgaCtaId ;  /* 0x00000000000879c3 */ /* 0x000e220000008800 */
[----:B------:R-:W-:Y:S01]  /*01a0*/  UMOV UR4, 0x400 ;  /* 0x0000040000047882 */ /* 0x000fe20000000000 */
[----:B------:R-:W-:Y:S01]  /*01b0*/  UMOV UR5, 0x1 ;  /* 0x0000000100057882 */ /* 0x000fe20000000000 */
[----:B------:R-:W-:Y:S02]  /*01c0*/  UMOV UR6, 0x100 ;  /* 0x0000010000067882 */ /* 0x000fe40000000000 */
[----:B------:R-:W-:-:S04]  /*01d0*/  UIADD3 UR6, -UR6, 0x100000, URZ ;  /* 0x0010000006067890 */ /* 0x000fc8000fffe13f */
[----:B------:R-:W-:Y:S02]  /*01e0*/  USHF.L.U32 UR7, UR6, 0xb, URZ ;  /* 0x0000000b06077899 */ /* 0x000fe4000800063f */
[----:B------:R-:W-:Y:S02]  /*01f0*/  USHF.L.U32 UR6, UR6, 0x1, URZ ;  /* 0x0000000106067899 */ /* 0x000fe4000800063f */
[----:B0-----:R-:W-:Y:S02]  /*0200*/  ULEA UR8, UR8, UR4, 0x18 ;  /* 0x0000000408087291 */ /* 0x001fe4000f8ec03f */
[----:B------:R-:W-:-:S04]  /*0210*/  UIADD3 UR4, -UR5, 0x100000, URZ ;  /* 0x0010000005047890 */ /* 0x000fc8000fffe13f */
[----:B------:R-:W-:Y:S02]  /*0220*/  USHF.L.U32 UR5, UR4, 0xb, URZ ;  /* 0x0000000b04057899 */ /* 0x000fe4000800063f */
[----:B------:R-:W-:Y:S01]  /*0230*/  USHF.L.U32 UR4, UR4, 0x1, URZ ;  /* 0x0000000104047899 */ /* 0x000fe2000800063f */
[----:B------:R-:W0:Y:S11]  /*0240*/  FENCE.VIEW.ASYNC.S ;  /* 0x00000000000073c6 */ /* 0x000e360000000000 */
[----:B0-----:R0:W1:Y:S01]  /*0250*/  SYNCS.EXCH.64 URZ, [UR8], UR4 ;  /* 0x00000004083f75b2 */ /* 0x0010620008000100 */
[----:B------:R0:W2:Y:S01]  /*0260*/  SYNCS.EXCH.64 URZ, [UR8+0x48], UR6 ;  /* 0x00004806083f75b2 */ /* 0x0000a20008000100 */
[----:B------:R0:W3:Y:S01]  /*0270*/  SYNCS.EXCH.64 URZ, [UR8+0x8], UR4 ;  /* 0x00000804083f75b2 */ /* 0x0000e20008000100 */
[----:B------:R0:W4:Y:S01]  /*0280*/  SYNCS.EXCH.64 URZ, [UR8+0x50], UR6 ;  /* 0x00005006083f75b2 */ /* 0x0001220008000100 */
[----:B------:R0:W0:Y:S01]  /*0290*/  SYNCS.EXCH.64 URZ, [UR8+0x10], UR4 ;  /* 0x00001004083f75b2 */ /* 0x0000220008000100 */
        /* <DEDUP_REMOVED lines=13> */
[----:B------:R-:W-:Y:S01]  /*0370*/  NOP ;  /* 0x0000000000007918 */ /* 0x000fe20000000000 */
.L_x_3:
[----:B0-----:R-:W-:Y:S05]  /*0380*/  BSYNC B0 ;  /* 0x0000000000007941 */ /* 0x001fea0003800000 */
.L_x_2:
[----:B------:R-:W0:Y:S01]  /*0390*/  SHFL.IDX PT, R0, R0, RZ, 0x1f ;  /* 0x00001fff00007589 */ /* 0x000e2200000e0000 */
[----:B------:R-:W-:Y:S01]  /*03a0*/  ELECT P0, URZ, PT ;  /* 0x00000000003f782f */ /* 0x000fe20003800000 */
[----:B------:R-:W5:Y:S01]  /*03b0*/  LDC R2, c[0x0][0x65c] ;  /* 0x00019700ff027b82 */ /* 0x000f620000000800 */
[----:B------:R-:W-:Y:S01]  /*03c0*/  SHF.R.S32.HI R6, RZ, 0x1f, R5 ;  /* 0x0000001fff067819 */ /* 0x000fe20000011405 */
[----:B------:R-:W1:Y:S01]  /*03d0*/  S2R R3, SR_CTAID.Y ;  /* 0x0000000000037919 */ /* 0x000e620000002600 */
[----:B------:R-:W-:Y:S01]  /*03e0*/  UMOV UR4, 0x20 ;  /* 0x0000002000047882 */ /* 0x000fe20000000000 */
[----:B------:R-:W-:Y:S01]  /*03f0*/  ISETP.NE.AND P2, PT, R8, RZ, PT ;  /* 0x000000ff0800720c */ /* 0x000fe20003f45270 */
[----:B------:R-:W-:Y:S01]  /*0400*/  NOP ;  /* 0x0000000000007918 */ /* 0x000fe20000000000 */
[----:B------:R-:W2:Y:S01]  /*0410*/  S2R R4, SR_CTAID.X ;  /* 0x0000000000047919 */ /* 0x000ea20000002500 */
[----:B------:R-:W-:Y:S01]  /*0420*/  LEA.HI R6, R6, R5, RZ, 0x2 ;  /* 0x0000000506067211 */ /* 0x000fe200078f10ff */
[----:B------:R-:W-:Y:S01]  /*0430*/  NOP ;  /* 0x0000000000007918 */ /* 0x000fe20000000000 */
[----:B0-----:R-:W-:-:S02]  /*0440*/  ISETP.NE.OR P0, PT, R0, RZ, !P0 ;  /* 0x000000ff0000720c */ /* 0x001fc40004705670 */
[----:B-----5:R-:W-:-:S04]  /*0450*/  ISETP.NE.AND P3, PT, R2, 0x1, PT ;  /* 0x000000010200780c */ /* 0x020fc80003f65270 */
[----:B------:R-:W-:Y:S02]  /*0460*/  P2R R0, PR, RZ, 0x8 ;  /* 0x00000008ff007803 */ /* 0x000fe40000000000 */
[----:B------:R-:W-:-:S05]  /*0470*/  LOP3.LUT R0, R6, 0xfffffffc, RZ, 0xc0, !PT ;  /* 0xfffffffc06007812 */ /* 0x000fca00078ec0ff */
[----:B------:R-:W-:Y:S01]  /*0480*/  VOTEU.ALL UP0, P0 ;  /* 0x00000000003f7886 */ /* 0x000fe20000000000 */
[----:B------:R-:W-:Y:S01]  /*0490*/  IMAD.IADD R0, R5, 0x1, -R0 ;  /* 0x0000000105007824 */ /* 0x000fe200078e0a00 */
[----:B------:R-:W2:Y:S01]  /*04a0*/  @P3 LDC R17, c[0x0][0x10] ;  /* 0x00000400ff113b82 */ /* 0x000ea20000000800 */
[----:B------:R-:W-:Y:S01]  /*04b0*/  VOTEU.ALL UP1, P0 ;  /* 0x00000000003f7886 */ /* 0x000fe20000020000 */
[----:B-1----:R-:W-:Y:S01]  /*04c0*/  @P3 IMAD.MOV.U32 R6, RZ, RZ, R3 ;  /* 0x000000ffff063224 */ /* 0x002fe200078e0003 */
[----:B------:R-:W-:Y:S01]  /*04d0*/  @!UP0 UMOV UR6, 0x400 ;  /* 0x0000040000068882 */ /* 0x000fe20000000000 */
[----:B------:R-:W-:-:S04]  /*04e0*/  @!UP0 UIADD3 UR4, -UR4, 0x100000, URZ ;  /* 0x0010000004048890 */ /* 0x000fc8000fffe13f */
[----:B------:R-:W-:Y:S02]  /*04f0*/  @!UP0 USHF.L.U32 UR5, UR4, 0xb, URZ ;  /* 0x0000000b04058899 */ /* 0x000fe4000800063f */
[----:B------:R-:W-:Y:S01]  /*0500*/  @!UP0 USHF.L.U32 UR4, UR4, 0x1, URZ ;  /* 0x0000000104048899 */ /* 0x000fe2000800063f */
[----:B------:R-:W-:Y:S02]  /*0510*/  @P3 IMAD.MOV.U32 R7, RZ, RZ, RZ ;  /* 0x000000ffff073224 */ /* 0x000fe400078e00ff */
[----:B------:R-:W-:Y:S01]  /*0520*/  IMAD.MOV.U32 R5, RZ, RZ, RZ ;  /* 0x000000ffff057224 */ /* 0x000fe200078e00ff */
[----:B------:R-:W0:Y:S01]  /*0530*/  @!UP0 S2UR UR7, SR_CgaCtaId ;  /* 0x00000000000789c3 */ /* 0x000e220000008800 */
[----:B------:R-:W-:-:S07]  /*0540*/  @P3 IMAD.MOV.U32 R11, RZ, RZ, RZ ;  /* 0x000000ffff0b3224 */ /* 0x000fce00078e00ff */
[----:B------:R-:W1:Y:S01]  /*0550*/  @!P3 LDC R9, c[0x0][0xc] ;  /* 0x00000300ff09bb82 */ /* 0x000e620000000800 */
[----:B--2---:R-:W-:-:S04]  /*0560*/  @P3 IMAD.WIDE.U32 R16, R4, R17, R6 ;  /* 0x0000001104103225 */ /* 0x004fc800078e0006 */
[----:B------:R-:W-:Y:S01]  /*0570*/  @P3 IMAD.IADD R17, R17, 0x1, R11 ;  /* 0x0000000111113824 */ /* 0x000fe200078e020b */
[----:B0-----:R-:W-:Y:S01]  /*0580*/  @!UP0 ULEA UR6, UR7, UR6, 0x18 ;  /* 0x0000000607068291 */ /* 0x001fe2000f8ec03f */
[----:B------:R-:W-:Y:S01]  /*0590*/  VOTEU.ALL UP0, P0 ;  /* 0x00000000003f7886 */ /* 0x000fe20000000000 */
[----:B------:R-:W-:-:S04]  /*05a0*/  ISETP.NE.AND P0, PT, R0, 0x3, PT ;  /* 0x000000030000780c */ /* 0x000fc80003f05270 */
[----:B------:R-:W-:Y:S01]  /*05b0*/  ISETP.EQ.OR P0, PT, R0, RZ, !P0 ;  /* 0x000000ff0000720c */ /* 0x000fe20004702670 */
[----:B-1----:R-:W-:-:S03]  /*05c0*/  @!P3 IMAD.WIDE.U32 R6, R9, R3, R4 ;  /* 0x000000030906b225 */ /* 0x002fc600078e0004 */
[C---:B------:R-:W-:Y:S01]  /*05d0*/  ISETP.EQ.AND P0, PT, R8.reuse, RZ, P0 ;  /* 0x000000ff0800720c */ /* 0x040fe20000702270 */
[----:B------:R-:W-:Y:S01]  /*05e0*/  VIADD R8, R8, 0xffffffff ;  /* 0xffffffff08087836 */ /* 0x000fe20000000000 */
[----:B------:R-:W0:Y:S02]  /*05f0*/  FENCE.VIEW.ASYNC.S ;  /* 0x00000000000073c6 */ /* 0x000e240000000000 */
[----:B0-----:R0:W3:Y:S01]  /*0600*/  @!UP0 SYNCS.EXCH.64 URZ, [UR6+0xa0], UR4 ;  /* 0x0000a004063f85b2 */ /* 0x0010e20008000100 */
[----:B------:R-:W-:Y:S01]  /*0610*/  @!P3 IMAD.MOV.U32 R16, RZ, RZ, R6 ;  /* 0x000000ffff10b224 */ /* 0x000fe200078e0006 */
[----:B------:R-:W-:Y:S01]  /*0620*/  SEL R19, RZ, 0x1, !P0 ;  /* 0x00000001ff137807 */ /* 0x000fe20004000000 */
[----:B------:R-:W-:Y:S01]  /*0630*/  @!P3 IMAD.MOV.U32 R17, RZ, RZ, R7 ;  /* 0x000000ffff11b224 */ /* 0x000fe200078e0007 */
[----:B------:R-:W-:-:S04]  /*0640*/  ISETP.GE.U32.AND P1, PT, R8, 0x2, PT ;  /* 0x000000020800780c */ /* 0x000fc80003f26070 */
[----:B------:R-:W-:Y:S01]  /*0650*/  SEL R19, R19, 0x2, P1 ;  /* 0x0000000213137807 */ /* 0x000fe20000800000 */
[----:B------:R0:W3:Y:S01]  /*0660*/  @!UP1 SYNCS.EXCH.64 URZ, [UR6+0xa8], UR4 ;  /* 0x0000a804063f95b2 */ /* 0x0000e20008000100 */
[----:B------:R-:W-:Y:S01]  /*0670*/  NOP ;  /* 0x0000000000007918 */ /* 0x000fe20000000000 */
[----:B---34-:R-:W-:Y:S06]  /*0680*/  BAR.SYNC.DEFER_BLOCKING 0x0 ;  /* 0x0000000000007b1d */ /* 0x018fec0000010000 */
[----:B------:R-:W-:Y:S05]  /*0690*/  @!P2 BRA `(.L_x_4) ;  /* 0x0000009400d8a947 */ /* 0x000fea0003800000 */
[----:B------:R-:W-:-:S13]  /*06a0*/  ISETP.GT.U32.AND P0, PT, R8, 0x1, PT ;  /* 0x000000010800780c */ /* 0x000fda0003f04070 */
[----:B0-----:R-:W-:Y:S05]  /*06b0*/  @P0 EXIT ;  /* 0x000000000000094d */ /* 0x001fea0003800000 */
[----:B------:R-:W-:Y:S01]  /*06c0*/  ULDC.64 UR4, c[0x0][0x650] ;  /* 0x0001940000047ab9 */ /* 0x000fe20000000a00 */
[----:B------:R-:W-:Y:S01]  /*06d0*/  PRMT R0, RZ, 0x7610, R0 ;  /* 0x00007610ff007816 */ /* 0x000fe20000000000 */
[----:B------:R-:W-:Y:S01]  /*06e0*/  IMAD.MOV.U32 R153, RZ, RZ, -0x1 ;  /* 0xffffffffff997424 */ /* 0x000fe200078e00ff */
[----:B------:R-:W-:Y:S01]  /*06f0*/  ISETP.GE.U32.AND P0, PT, R16, UR4, PT ;  /* 0x0000000410007c0c */ /* 0x000fe2000bf06070 */
[----:B------:R-:W-:Y:S02]  /*0700*/  IMAD.MOV.U32 R152, RZ, RZ, -0x1 ;  /* 0xffffffffff987424 */ /* 0x000fe400078e00ff */
[----:B------:R-:W-:Y:S01]  /*0710*/  IMAD.MOV.U32 R23, RZ, RZ, -0x1 ;  /* 0xffffffffff177424 */ /* 0x000fe200078e00ff */
[----:B------:R-:W-:-:S13]  /*0720*/  ISETP.GE.U32.AND.EX P0, PT, R17, UR5, PT, P0 ;  /* 0x0000000511007c0c */ /* 0x000fda000bf06100 */
[----:B------:R-:W-:Y:S05]  /*0730*/  @P0 BRA `(.L_x_5) ;  /* 0x0000000400540947 */ /* 0x000fea0003800000 */
[----:B------:R-:W0:Y:S01]  /*0740*/  LDC.64 R14, c[0x0][0x628] ;  /* 0x00018a00ff0e7b82 */ /* 0x000e220000000a00 */
[----:B------:R-:W-:Y:S02]  /*0750*/  IMAD.MOV.U32 R6, RZ, RZ, R16 ;  /* 0x000000ffff067224 */ /* 0x000fe400078e0010 */
[----:B------:R-:W-:-:S05]  /*0760*/  IMAD.MOV.U32 R7, RZ, RZ, R17 ;  /* 0x000000ffff077224 */ /* 0x000fca00078e0011 */
[----:B------:R-:W1:Y:S08]  /*0770*/  LDC R0, c[0x0][0x630] ;  /* 0x00018c00ff007b82 */ /* 0x000e700000000800 */
[----:B------:R-:W2:Y:S01]  /*0780*/  LDC.64 R20, c[0x0][0x620] ;  /* 0x00018800ff147b82 */ /* 0x000ea20000000a00 */
[----:B0-----:R-:W-:-:S04]  /*0790*/  ISETP.NE.U32.AND P0, PT, R14, RZ, PT ;  /* 0x000000ff0e00720c */ /* 0x001fc80003f05070 */
[----:B------:R-:W-:-:S13]  /*07a0*/  ISETP.NE.AND.EX P0, PT, R15, RZ, PT, P0 ;  /* 0x000000ff0f00720c */ /* 0x000fda0003f05300 */
[----:B-12---:R-:W-:Y:S05]  /*07b0*/  @!P0 BRA `(.L_x_6) ;  /* 0x0000000000288947 */ /* 0x006fea0003800000 */
[----:B------:R-:W0:Y:S02]  /*07c0*/  LDC R11, c[0x0][0x634] ;  /* 0x00018d00ff0b7b82 */ /* 0x000e240000000800 */
[----:B0-----:R-:W-:-:S05]  /*07d0*/  IADD3 R11, P0, R16, R11, RZ ;  /* 0x0000000b100b7210 */ /* 0x001fca0007f1e0ff */
[----:B------:R-:W-:-:S04]  /*07e0*/  IMAD.X R13, RZ, RZ, R17, P0 ;  /* 0x000000ffff0d7224 */ /* 0x000fc800000e0611 */
[----:B------:R-:W-:-:S04]  /*07f0*/  IMAD.WIDE.U32 R6, R13, R14, RZ ;  /* 0x0000000e0d067225 */ /* 0x000fc800078e00ff */
[----:B------:R-:W-:-:S04]  /*0800*/  IMAD.WIDE.U32 R8, P0, R11, R15, R6 ;  /* 0x0000000f0b087225 */ /* 0x000fc80007800006 */
[----:B------:R-:W-:-:S04]  /*0810*/  IMAD.WIDE.U32 R6, R11, R14, RZ ;  /* 0x0000000e0b067225 */ /* 0x000fc800078e00ff */
[----:B------:R-:W-:Y:S01]  /*0820*/  IMAD.X R11, RZ, RZ, RZ, P0 ;  /* 0x000000ffff0b7224 */ /* 0x000fe200000e06ff */
[----:B------:R-:W-:Y:S01]  /*0830*/  IADD3 RZ, P0, R7, R8, RZ ;  /* 0x0000000807ff7210 */ /* 0x000fe20007f1e0ff */
[----:B------:R-:W-:-:S04]  /*0840*/  IMAD.MOV.U32 R10, RZ, RZ, R9 ;  /* 0x000000ffff0a7224 */ /* 0x000fc800078e0009 */
[----:B------:R-:W-:-:S08]  /*0850*/  IMAD.WIDE.U32.X R6, R13, R15, R10, P0 ;  /* 0x0000000f0d067225 */ /* 0x000fd000000e040a */
.L_x_6:
[-CC-:B------:R-:W-:Y:S01]  /*0860*/  SHF.R.U64 R23, R6, R0.reuse, R7.reuse ;  /* 0x0000000006177219 */ /* 0x180fe20000001207 */
[----:B------:R-:W0:Y:S01]  /*0870*/  LDC R10, c[0x0][0x618] ;  /* 0x00018600ff0a7b82 */ /* 0x000e220000000800 */
[----:B------:R-:W-:Y:S01]  /*0880*/  SHF.R.U32.HI R5, RZ, R0, R7 ;  /* 0x00000000ff057219 */ /* 0x000fe20000011607 */
[----:B------:R-:W-:Y:S01]  /*0890*/  ULDC UR4, c[0x0][0x150] ;  /* 0x0000540000047ab9 */ /* 0x000fe20000000800 */
[----:B------:R-:W-:Y:S02]  /*08a0*/  IADD3 R9, P0, RZ, -R23, RZ ;  /* 0x80000017ff097210 */ /* 0x000fe40007f1e0ff */
[----:B------:R-:W-:-:S03]  /*08b0*/  I2FP.F32.U32 R0, R4 ;  /* 0x0000000400007245 */ /* 0x000fc60000201000 */
[----:B------:R-:W1:Y:S01]  /*08c0*/  LDC.64 R28, c[0x0][0x640] ;  /* 0x00019000ff1c7b82 */ /* 0x000e620000000a00 */
[----:B------:R-:W-:Y:S02]  /*08d0*/  IMAD.X R11, RZ, RZ, ~R5, P0 ;  /* 0x000000ffff0b7224 */ /* 0x000fe400000e0e05 */
[----:B------:R-:W-:Y:S01]  /*08e0*/  FMUL R0, R0, UR4 ;  /* 0x0000000400007c20 */ /* 0x000fe20008400000 */
[----:B------:R-:W-:Y:S01]  /*08f0*/  IMAD.WIDE.U32 R6, R9, R20, R16 ;  /* 0x0000001409067225 */ /* 0x000fe200078e0010 */
[----:B------:R-:W-:-:S03]  /*0900*/  ULDC UR4, c[0x0][0x154] ;  /* 0x0000550000047ab9 */ /* 0x000fc60000000800 */
[----:B------:R-:W-:Y:S01]  /*0910*/  IMAD R8, R11, R20, RZ ;  /* 0x000000140b087224 */ /* 0x000fe200078e02ff */
[----:B------:R-:W2:Y:S01]  /*0920*/  LDC R5, c[0x0][0x144] ;  /* 0x00005100ff057b82 */ /* 0x000ea20000000800 */
[----:B------:R-:W3:Y:S02]  /*0930*/  F2I.U32.TRUNC.NTZ R0, R0 ;  /* 0x0000000000007305 */ /* 0x000ee4000020f000 */
[----:B------:R-:W-:-:S04]  /*0940*/  IMAD R9, R9, R21, R8 ;  /* 0x0000001509097224 */ /* 0x000fc800078e0208 */
[----:B------:R-:W-:Y:S01]  /*0950*/  IMAD.IADD R7, R7, 0x1, R9 ;  /* 0x0000000107077824 */ /* 0x000fe200078e0209 */
[----:B------:R-:W4:Y:S01]  /*0960*/  LDC R12, c[0x0][0x608] ;  /* 0x00018200ff0c7b82 */ /* 0x000f220000000800 */
[----:B------:R-:W-:-:S03]  /*0970*/  IMAD.MOV.U32 R9, RZ, RZ, -0x1 ;  /* 0xffffffffff097424 */ /* 0x000fc600078e00ff */
[-CC-:B0-----:R-:W-:Y:S02]  /*0980*/  SHF.R.U64 R20, R6, R10.reuse, R7.reuse ;  /* 0x0000000a06147219 */ /* 0x181fe40000001207 */
[----:B------:R-:W-:Y:S02]  /*0990*/  I2FP.F32.U32 R6, R3 ;  /* 0x0000000300067245 */ /* 0x000fe40000201000 */
[----:B------:R-:W0:Y:S01]  /*09a0*/  LDC R26, c[0x0][0x658] ;  /* 0x00019600ff1a7b82 */ /* 0x000e220000000800 */
[----:B-1----:R-:W-:Y:S01]  /*09b0*/  ISETP.NE.U32.AND P0, PT, R28, RZ, PT ;  /* 0x000000ff1c00720c */ /* 0x002fe20003f05070 */
[----:B---3--:R-:W-:Y:S01]  /*09c0*/  IMAD.MOV R8, RZ, RZ, -R0 ;  /* 0x000000ffff087224 */ /* 0x008fe200078e0a00 */
[----:B------:R-:W-:Y:S01]  /*09d0*/  SHF.R.U32.HI R7, RZ, R10, R7 ;  /* 0x0000000aff077219 */ /* 0x000fe20000011607 */
[----:B------:R-:W-:Y:S01]  /*09e0*/  FMUL R6, R6, UR4 ;  /* 0x0000000406067c20 */ /* 0x000fe20008400000 */
[----:B------:R-:W-:-:S03]  /*09f0*/  ISETP.NE.AND.EX P0, PT, R29, RZ, PT, P0 ;  /* 0x000000ff1d00720c */ /* 0x000fc60003f05300 */
[----:B------:R-:W1:Y:S01]  /*0a00*/  LDC R14, c[0x0][0x148] ;  /* 0x00005200ff0e7b82 */ /* 0x000e620000000800 */
[----:B--2---:R-:W-:-:S07]  /*0a10*/  IMAD R0, R5, R8, R4 ;  /* 0x0000000805007224 */ /* 0x004fce00078e0204 */
[----:B------:R-:W2:Y:S01]  /*0a20*/  LDC R24, c[0x0][0x600] ;  /* 0x00018000ff187b82 */ /* 0x000ea20000000800 */
[-CC-:B----4-:R-:W-:Y:S02]  /*0a30*/  SHF.R.U64 R30, R20, R12.reuse, R7.reuse ;  /* 0x0000000c141e7219 */ /* 0x190fe40000001207 */
[----:B------:R-:W-:Y:S01]  /*0a40*/  SHF.R.U32.HI R5, RZ, R12, R7 ;  /* 0x0000000cff057219 */ /* 0x000fe20000011607 */
[----:B------:R-:W-:Y:S01]  /*0a50*/  IMAD.MOV.U32 R7, RZ, RZ, 0x1 ;  /* 0x00000001ff077424 */ /* 0x000fe200078e00ff */
[----:B------:R3:W4:Y:S03]  /*0a60*/  F2I.U32.TRUNC.NTZ R12, R6 ;  /* 0x00000006000c7305 */ /* 0x000726000020f000 */
[----:B------:R-:W1:Y:S01]  /*0a70*/  LDC R15, c[0x0][0x648] ;  /* 0x00019200ff0f7b82 */ /* 0x000e620000000800 */
[-C--:B0-----:R-:W-:Y:S02]  /*0a80*/  SHF.L.U32 R4, R9, R26.reuse, RZ ;  /* 0x0000001a09047219 */ /* 0x081fe400000006ff */
[----:B------:R-:W-:-:S02]  /*0a90*/  SHF.R.U64 R32, R30, R26, R5 ;  /* 0x0000001a1e207219 */ /* 0x000fc40000001205 */
[----:B------:R-:W-:Y:S02]  /*0aa0*/  LOP3.LUT R11, RZ, R4, RZ, 0x33, !PT ;  /* 0x00000004ff0b7212 */ /* 0x000fe400078e33ff */
[-C--:B------:R-:W-:Y:S01]  /*0ab0*/  SHF.R.U32.HI R5, RZ, R26.reuse, R5 ;  /* 0x0000001aff057219 */ /* 0x080fe20000011605 */
[----:B------:R-:W0:Y:S01]  /*0ac0*/  LDC R21, c[0x0][0x638] ;  /* 0x00018e00ff157b82 */ /* 0x000e220000000800 */
[----:B------:R-:W-:Y:S01]  /*0ad0*/  SHF.L.U32 R10, R7, R26, RZ ;  /* 0x0000001a070a7219 */ /* 0x000fe200000006ff */
[----:B------:R-:W-:-:S06]  /*0ae0*/  IMAD.MOV.U32 R4, RZ, RZ, R32 ;  /* 0x000000ffff047224 */ /* 0x000fcc00078e0020 */
[----:B------:R-:W0:Y:S01]  /*0af0*/  LDC R153, c[0x0][0x610] ;  /* 0x00018400ff997b82 */ /* 0x000e220000000800 */
[----:B---34-:R-:W-:Y:S05]  /*0b00*/  @!P0 BRA `(.L_x_7) ;  /* 0x0000000000288947 */ /* 0x018fea0003800000 */
[----:B------:R-:W3:Y:S02]  /*0b10*/  LDC R9, c[0x0][0x64c] ;  /* 0x00019300ff097b82 */ /* 0x000ee40000000800 */
[----:B---3--:R-:W-:-:S05]  /*0b20*/  IADD3 R9, P0, R32, R9, RZ ;  /* 0x0000000920097210 */ /* 0x008fca0007f1e0ff */
        /* <DEDUP_REMOVED lines=8> */
.L_x_7:
[----:B-1----:R-:W-:Y:S01]  /*0bb0*/  SHF.R.U64 R4, R4, R15, R5 ;  /* 0x0000000f04047219 */ /* 0x002fe20000001205 */
[----:B--2---:R-:W-:Y:S01]  /*0bc0*/  VIADD R5, R24, 0xffffffff ;  /* 0xffffffff18057836 */ /* 0x004fe20000000000 */
[----:B------:R-:W-:Y:S01]  /*0bd0*/  LOP3.LUT R11, R30, R11, RZ, 0xc0, !PT ;  /* 0x0000000b1e0b7212 */ /* 0x000fe200078ec0ff */
[----:B------:R-:W-:Y:S02]  /*0be0*/  IMAD.MOV R12, RZ, RZ, -R12 ;  /* 0x000000ffff0c7224 */ /* 0x000fe400078e0a0c */
[----:B------:R-:W-:Y:S02]  /*0bf0*/  IMAD.MOV R6, RZ, RZ, -R4 ;  /* 0x000000ffff067224 */ /* 0x000fe400078e0a04 */
[----:B------:R-:W-:Y:S01]  /*0c00*/  IMAD R11, R10, R4, R11 ;  /* 0x000000040a0b7224 */ /* 0x000fe200078e020b */
[----:B------:R-:W-:Y:S01]  /*0c10*/  LOP3.LUT R4, R20, R5, RZ, 0xc0, !PT ;  /* 0x0000000514047212 */ /* 0x000fe200078ec0ff */
[----:B------:R-:W-:Y:S02]  /*0c20*/  @P3 IMAD R0, R14, R12, R3 ;  /* 0x0000000c0e003224 */ /* 0x000fe400078e0203 */
[----:B0-----:R-:W-:-:S02]  /*0c30*/  IMAD R3, R6, R21, R32 ;  /* 0x0000001506037224 */ /* 0x001fc400078e0220 */
[----:B------:R-:W-:Y:S02]  /*0c40*/  IMAD R153, R11, R153, R0 ;  /* 0x000000990b997224 */ /* 0x000fe400078e0200 */
[----:B------:R-:W-:Y:S02]  /*0c50*/  IMAD R4, R3, R24, R4 ;  /* 0x0000001803047224 */ /* 0x000fe400078e0204 */
[----:B------:R-:W-:-:S03]  /*0c60*/  IMAD.MOV.U32 R0, RZ, RZ, 0x1 ;  /* 0x00000001ff007424 */ /* 0x000fc600078e00ff */
[----:B------:R-:W-:Y:S02]  /*0c70*/  SEL R152, R4, R153, !P3 ;  /* 0x0000009904987207 */ /* 0x000fe40005800000 */
[----:B------:R-:W-:-:S07]  /*0c80*/  SEL R153, R153, R4, !P3 ;  /* 0x0000000499997207 */ /* 0x000fce0005800000 */
.L_x_5:
[----:B------:R-:W-:-:S08]  /*0c90*/  NOP ;  /* 0x0000000000007918 */ /* 0x000fd00000000000 */
[----:B------:R-:W0:Y:S02]  /*0ca0*/  USETMAXREG.TRY_ALLOC.CTAPOOL UP0, 0xe8 ;  /* 0x000000e8000079c8 */ /* 0x000e240008000600 */
[----:B0-----:R-:W-:-:S13]  /*0cb0*/  PLOP3.LUT P0, PT, PT, PT, UP0, 0x80, 0x0 ;  /* 0x000000000000781c */ /* 0x001fda0003f0f008 */
[----:B------:R-:W-:Y:S05]  /*0cc0*/  @!P0 BRA `(.L_x_5) ;  /* 0xfffffffc00f08947 */ /* 0x000fea000383ffff */
[----:B------:R-:W-:Y:S01]  /*0cd0*/  ULDC.64 UR4, c[0x0][0x598] ;  /* 0x0001660000047ab9 */ /* 0x000fe20000000a00 */
[----:B------:R-:W-:Y:S01]  /*0ce0*/  ULDC.64 UR36, c[0x0][0x208] ;  /* 0x0000820000247ab9 */ /* 0x000fe20000000a00 */
[----:B------:R-:W-:-:S04]  /*0cf0*/  ISETP.NE.U32.AND P0, PT, RZ, UR4, PT ;  /* 0x00000004ff007c0c */ /* 0x000fc8000bf05070 */
[----:B------:R-:W-:-:S13]  /*0d00*/  ISETP.NE.AND.EX P0, PT, RZ, UR5, PT, P0 ;  /* 0x00000005ff007c0c */ /* 0x000fda000bf05300 */
[----:B------:R-:W-:Y:S05]  /*0d10*/  @!P0 BRA `(.L_x_8) ;  /* 0x00000000001c8947 */ /* 0x000fea0003800000 */
[----:B------:R-:W0:Y:S02]  /*0d20*/  LDC.64 R4, c[0x0][0x598] ;  /* 0x00016600ff047b82 */ /* 0x000e240000000a00 */
[----:B0-----:R-:W2:Y:S02]  /*0d30*/  LDG.E.64 R4, desc[UR36][R4.64] ;  /* 0x0000002404047981 */ /* 0x001ea4000c1e1b00 */
[----:B--2---:R-:W-:-:S04]  /*0d40*/  ISETP.NE.U32.AND P0, PT, R4, RZ, PT ;  /* 0x000000ff0400720c */ /* 0x004fc80003f05070 */
[----:B------:R-:W-:-:S13]  /*0d50*/  ISETP.NE.AND.EX P0, PT, R5, RZ, PT, P0 ;  /* 0x000000ff0500720c */ /* 0x000fda0003f05300 */
[----:B------:R-:W-:Y:S05]  /*0d60*/  @!P0 BRA `(.L_x_8) ;  /* 0x0000000000088947 */ /* 0x000fea0003800000 */
[----:B------:R0:W5:Y:S01]  /*0d70*/  LD.E R154, desc[UR36][R4.64] ;  /* 0x00000024049a7980 */ /* 0x000162000c101900 */
[----:B------:R-:W-:Y:S05]  /*0d80*/  BRA `(.L_x_9) ;  /* 0x0000000000247947 */ /* 0x000fea0003800000 */
.L_x_8:
[----:B------:R-:W-:Y:S02]  /*0d90*/  ULDC.64 UR4, c[0x0][0x588] ;  /* 0x0001620000047ab9 */ /* 0x000fe40000000a00 */
[----:B------:R-:W-:-:S04]  /*0da0*/  ISETP.NE.U32.AND P0, PT, RZ, UR4, PT ;  /* 0x00000004ff007c0c */ /* 0x000fc8000bf05070 */
[----:B------:R-:W-:-:S13]  /*0db0*/  ISETP.NE.AND.EX P0, PT, RZ, UR5, PT, P0 ;  /* 0x00000005ff007c0c */ /* 0x000fda000bf05300 */
[----:B------:R-:W-:Y:S05]  /*0dc0*/  @!P0 BRA `(.L_x_10) ;  /* 0x00000000000c8947 */ /* 0x000fea0003800000 */
[----:B------:R-:W0:Y:S02]  /*0dd0*/  LDC.64 R154, c[0x0][0x588] ;  /* 0x00016200ff9a7b82 */ /* 0x000e240000000a00 */
[----:B0-----:R1:W5:Y:S01]  /*0de0*/  LDG.E R154, desc[UR36][R154.64] ;  /* 0x000000249a9a7981 */ /* 0x001362000c1e1900 */
[----:B------:R-:W-:Y:S05]  /*0df0*/  BRA `(.L_x_9) ;  /* 0x0000000000087947 */ /* 0x000fea0003800000 */
.L_x_10:
[----:B------:R-:W-:Y:S02]  /*0e00*/  ULDC UR4, c[0x0][0x580] ;  /* 0x0001600000047ab9 */ /* 0x000fe40000000800 */
[----:B------:R-:W-:-:S07]  /*0e10*/  IMAD.U32 R154, RZ, RZ, UR4 ;  /* 0x00000004ff9a7e24 */ /* 0x000fce000f8e00ff */
.L_x_9:
[----:B------:R-:W-:Y:S02]  /*0e20*/  ULDC.64 UR4, c[0x0][0x5a0] ;  /* 0x0001680000047ab9 */ /* 0x000fe40000000a00 */
[----:B------:R-:W-:-:S04]  /*0e30*/  ISETP.NE.U32.AND P0, PT, RZ, UR4, PT ;  /* 0x00000004ff007c0c */ /* 0x000fc8000bf05070 */
[----:B------:R-:W-:-:S13]  /*0e40*/  ISETP.NE.AND.EX P0, PT, RZ, UR5, PT, P0 ;  /* 0x00000005ff007c0c */ /* 0x000fda000bf05300 */
[----:B------:R-:W-:Y:S05]  /*0e50*/  @!P0 BRA `(.L_x_11) ;  /* 0x00000000001c8947 */ /* 0x000fea0003800000 */
[----:B0-----:R-:W0:Y:S02]  /*0e60*/  LDC.64 R4, c[0x0][0x5a0] ;  /* 0x00016800ff047b82 */ /* 0x001e240000000a00 */
[----:B0-----:R-:W2:Y:S02]  /*0e70*/  LDG.E.64 R4, desc[UR36][R4.64] ;  /* 0x0000002404047981 */ /* 0x001ea4000c1e1b00 */
[----:B--2---:R-:W-:-:S04]  /*0e80*/  ISETP.NE.U32.AND P0, PT, R4, RZ, PT ;  /* 0x000000ff0400720c */ /* 0x004fc80003f05070 */
[----:B------:R-:W-:-:S13]  /*0e90*/  ISETP.NE.AND.EX P0, PT, R5, RZ, PT, P0 ;  /* 0x000000ff0500720c */ /* 0x000fda0003f05300 */
[----:B------:R-:W-:Y:S05]  /*0ea0*/  @!P0 BRA `(.L_x_11) ;  /* 0x0000000000088947 */ /* 0x000fea0003800000 */
[----:B-1----:R0:W5:Y:S01]  /*0eb0*/  LD.E R155, desc[UR36][R4.64] ;  /* 0x00000024049b7980 */ /* 0x002162000c101900 */
[----:B------:R-:W-:Y:S05]  /*0ec0*/  BRA `(.L_x_12) ;  /* 0x0000000000247947 */ /* 0x000fea0003800000 */
.L_x_11:
[----:B------:R-:W-:Y:S02]  /*0ed0*/  ULDC.64 UR4, c[0x0][0x590] ;  /* 0x0001640000047ab9 */ /* 0x000fe40000000a00 */
[----:B------:R-:W-:-:S04]  /*0ee0*/  ISETP.NE.U32.AND P0, PT, RZ, UR4, PT ;  /* 0x00000004ff007c0c */ /* 0x000fc8000bf05070 */
[----:B------:R-:W-:-:S13]  /*0ef0*/  ISETP.NE.AND.EX P0, PT, RZ, UR5, PT, P0 ;  /* 0x00000005ff007c0c */ /* 0x000fda000bf05300 */
[----:B------:R-:W-:Y:S05]  /*0f00*/  @!P0 BRA `(.L_x_13) ;  /* 0x00000000000c8947 */ /* 0x000fea0003800000 */
[----:B0-----:R-:W1:Y:S02]  /*0f10*/  LDC.64 R4, c[0x0][0x590] ;  /* 0x00016400ff047b82 */ /* 0x001e640000000a00 */
[----:B-1----:R1:W5:Y:S01]  /*0f20*/  LDG.E R155, desc[UR36][R4.64] ;  /* 0x00000024049b7981 */ /* 0x002362000c1e1900 */
[----:B------:R-:W-:Y:S05]  /*0f30*/  BRA `(.L_x_12) ;  /* 0x0000000000087947 */ /* 0x000fea0003800000 */
.L_x_13:
[----:B------:R-:W-:Y:S02]  /*0f40*/  ULDC UR4, c[0x0][0x584] ;  /* 0x0001610000047ab9 */ /* 0x000fe40000000800 */
[----:B-1----:R-:W-:-:S07]  /*0f50*/  IMAD.U32 R155, RZ, RZ, UR4 ;  /* 0x00000004ff9b7e24 */ /* 0x002fce000f8e00ff */
.L_x_12:
[----:B------:R-:W-:-:S13]  /*0f60*/  LOP3.LUT P0, RZ, R0, 0xff, RZ, 0xc0, !PT ;  /* 0x000000ff00ff7812 */ /* 0x000fda000780c0ff */
[----:B------:R-:W-:Y:S05]  /*0f70*/  @!P0 EXIT ;  /* 0x000000000000894d */ /* 0x000fea0003800000 */
[----:B------:R-:W-:Y:S01]  /*0f80*/  ULDC UR4, c[0x0][0x28c] ;  /* 0x0000a30000047ab9 */ /* 0x000fe20000000800 */
[----:B------:R-:W-:Y:S01]  /*0f90*/  LOP3.LUT R158, R19, 0x1, RZ, 0xfc, !PT ;  /* 0x00000001139e7812 */ /* 0x000fe200078efcff */
[----:B------:R-:W-:Y:S01]  /*0fa0*/  UIADD3 UR4, UR4, 0x1f, URZ ;  /* 0x0000001f04047890 */ /* 0x000fe2000fffe03f */
[----:B------:R-:W-:Y:S01]  /*0fb0*/  UMOV UR38, URZ ;  /* 0x0000003f00267c82 */ /* 0x000fe20008000000 */
[----:B------:R-:W-:Y:S02]  /*0fc0*/  UMOV UR39, URZ ;  /* 0x0000003f00277c82 */ /* 0x000fe40008000000 */
[----:B------:R-:W-:-:S04]  /*0fd0*/  USHF.R.S32.HI UR5, URZ, 0x1f, UR4 ;  /* 0x0000001f3f057899 */ /* 0x000fc80008011404 */
[----:B------:R-:W-:-:S04]  /*0fe0*/  ULEA.HI UR5, UR5, UR4, URZ, 0x5 ;  /* 0x0000000405057291 */ /* 0x000fc8000f8f283f */
[----:B------:R-:W-:-:S12]  /*0ff0*/  USHF.R.S32.HI UR40, URZ, 0x5, UR5 ;  /* 0x000000053f287899 */ /* 0x000fd80008011405 */
.L_x_287:
[----:B------:R-:W-:Y:S01]  /*1000*/  LOP3.LUT R0, R18, 0x80, RZ, 0xc0, !PT ;  /* 0x0000008012007812 */ /* 0x000fe200078ec0ff */
[----:B--2---:R-:W2:Y:S01]  /*1010*/  S2UR UR7, SR_CgaCtaId ;  /* 0x00000000000779c3 */ /* 0x004ea20000008800 */
[----:B------:R-:W-:Y:S02]  /*1020*/  UMOV UR6, 0x400 ;  /* 0x0000040000067882 */ /* 0x000fe40000000000 */
[----:B------:R-:W-:-:S06]  /*1030*/  SHF.R.U32.HI R0, RZ, 0x7, R0 ;  /* 0x00000007ff007819 */ /* 0x000fcc0000011600 */
[----:B---3--:R-:W3:Y:S01]  /*1040*/  SHFL.IDX PT, R0, R0, RZ, 0x1f ;  /* 0x00001fff00007589 */ /* 0x008ee200000e0000 */
[----:B--2---:R-:W-:Y:S01]  /*1050*/  ULEA UR42, UR7, UR6, 0x18 ;  /* 0x00000006072a7291 */ /* 0x004fe2000f8ec03f */
[----:B---3--:R-:W-:-:S13]  /*1060*/  R2UR UR4, R0 ;  /* 0x00000000000472ca */ /* 0x008fda00000e0000 */
[----:B------:R-:W-:-:S04]  /*1070*/  ULEA.HI UR5, UR4, UR4, URZ, 0x1 ;  /* 0x0000000404057291 */ /* 0x000fc8000f8f083f */
[----:B------:R-:W-:-:S04]  /*1080*/  ULOP3.LUT UR5, UR5, 0xffffe, URZ, 0xc0, !UPT ;  /* 0x000ffffe05057892 */ /* 0x000fc8000f8ec03f */
[----:B------:R-:W-:-:S03]  /*1090*/  UIADD3 UR5, UR4, -UR5, URZ ;  /* 0x8000000504057290 */ /* 0x000fc6000fffe03f */
[----:B------:R-:W-:Y:S01]  /*10a0*/  ULDC UR4, c[0x0][0x28c] ;  /* 0x0000a30000047ab9 */ /* 0x000fe20000000800 */
[----:B------:R-:W-:Y:S01]  /*10b0*/  ULEA UR5, UR5, UR42, 0xc ;  /* 0x0000002a05057291 */ /* 0x000fe2000f8e603f */
[----:B------:R-:W-:-:S03]  /*10c0*/  ISETP.LT.AND P0, PT, RZ, UR4, PT ;  /* 0x00000004ff007c0c */ /* 0x000fc6000bf01270 */
[----:B------:R-:W-:-:S04]  /*10d0*/  UIADD3 UR5, UR5, 0x180, URZ ;  /* 0x0000018005057890 */ /* 0x000fc8000fffe03f */
[----:B------:R-:W-:-:S04]  /*10e0*/  USHF.R.U32.HI UR5, URZ, 0x4, UR5 ;  /* 0x000000043f057899 */ /* 0x000fc80008011605 */
[----:B------:R-:W-:Y:S02]  /*10f0*/  ULOP3.LUT UR41, UR5, 0x3fff, URZ, 0xc0, !UPT ;  /* 0x00003fff05297892 */ /* 0x000fe4000f8ec03f */
[----:B-1----:R-:W-:Y:S10]  /*1100*/  @P0 BRA `(.L_x_14) ;  /* 0x0000000000400947 */ /* 0x002ff40003800000 */
[----:B------:R-:W-:Y:S01]  /*1110*/  MOV R0, 0x0 ;  /* 0x0000000000007802 */ /* 0x000fe20000000f00 */
[----:B------:R-:W-:Y:S01]  /*1120*/  ULDC.64 UR4, c[0x4][0x68] ;  /* 0x01001a0000047ab9 */ /* 0x000fe20000000a00 */
[----:B------:R-:W-:Y:S01]  /*1130*/  ULDC.64 UR6, c[0x4][0x8] ;  /* 0x0100020000067ab9 */ /* 0x000fe20000000a00 */
[----:B01----:R-:W-:Y:S01]  /*1140*/  IMAD.U32 R4, RZ, RZ, UR4 ;  /* 0x00000004ff047e24 */ /* 0x003fe2000f8e00ff */
[----:B------:R0:W1:Y:S01]  /*1150*/  LDC.64 R14, c[0x4][R0] ;  /* 0x01000000000e7b82 */ /* 0x0000620000000a00 */
[----:B------:R-:W-:Y:S01]  /*1160*/  IMAD.U32 R5, RZ, RZ, UR5 ;  /* 0x00000005ff057e24 */ /* 0x000fe2000f8e00ff */
[----:B------:R-:W-:Y:S01]  /*1170*/  ULDC.64 UR4, c[0x4][0x70] ;  /* 0x01001c0000047ab9 */ /* 0x000fe20000000a00 */
[----:B------:R-:W-:Y:S02]  /*1180*/  IMAD.U32 R10, RZ, RZ, UR6 ;  /* 0x00000006ff0a7e24 */ /* 0x000fe4000f8e00ff */
[----:B------:R-:W-:Y:S02]  /*1190*/  IMAD.U32 R6, RZ, RZ, UR4 ;  /* 0x00000004ff067e24 */ /* 0x000fe4000f8e00ff */
[----:B------:R-:W-:-:S02]  /*11a0*/  IMAD.U32 R7, RZ, RZ, UR5 ;  /* 0x00000005ff077e24 */ /* 0x000fc4000f8e00ff */
[----:B------:R-:W-:Y:S02]  /*11b0*/  IMAD.U32 R11, RZ, RZ, UR7 ;  /* 0x00000007ff0b7e24 */ /* 0x000fe4000f8e00ff */
[----:B------:R-:W-:Y:S02]  /*11c0*/  IMAD.MOV.U32 R8, RZ, RZ, 0x1e1 ;  /* 0x000001e1ff087424 */ /* 0x000fe400078e00ff */
[----:B------:R-:W-:Y:S02]  /*11d0*/  IMAD.MOV.U32 R12, RZ, RZ, 0x1 ;  /* 0x00000001ff0c7424 */ /* 0x000fe400078e00ff */
[----:B0-----:R-:W-:-:S07]  /*11e0*/  IMAD.MOV.U32 R13, RZ, RZ, RZ ;  /* 0x000000ffff0d7224 */ /* 0x001fce00078e00ff */
[----:B------:R-:W-:-:S07]  /*11f0*/  LEPC R20, `(.L_x_14) ;  /* 0x000000001014794e */ /* 0x000fce0000000000 */
[----:B-1---5:R-:W-:Y:S05]  /*1200*/  CALL.ABS.NOINC R14 ;  /* 0x000000000e007343 */ /* 0x022fea0003c00000 */
.L_x_14:
[----:B------:R-:W-:-:S13]  /*1210*/  ISETP.NE.AND P0, PT, R158, 0x3, PT ;  /* 0x000000039e00780c */ /* 0x000fda0003f05270 */
[----:B------:R-:W-:Y:S05]  /*1220*/  @!P0 BRA `(.L_x_15) ;  /* 0x0000000000048947 */ /* 0x000fea0003800000 */
[----:B------:R-:W-:Y:S01]  /*1230*/  BPT.TRAP 0x1 ;  /* 0x000000040000795c */ /* 0x000fe20000300000 */
.L_x_15:
[----:B------:R-:W-:Y:S02]  /*1240*/  IMAD.U32 R3, RZ, RZ, UR39 ;  /* 0x00000027ff037e24 */ /* 0x000fe4000f8e00ff */
[----:B------:R-:W-:-:S03]  /*1250*/  IMAD.U32 R0, RZ, RZ, UR38 ;  /* 0x00000026ff007e24 */ /* 0x000fc6000f8e00ff */
[----:B------:R-:W-:Y:S02]  /*1260*/  LEA R3, R3, UR42, 0x3 ;  /* 0x0000002a03037c11 */ /* 0x000fe4000f8e18ff */
[----:B------:R-:W-:-:S04]  /*1270*/  SHF.L.U32 R0, R0, 0x1f, RZ ;  /* 0x0000001f00007819 */ /* 0x000fc800000006ff */
[----:B------:R2:W3:Y:S01]  /*1280*/  SYNCS.PHASECHK.TRANS64.TRYWAIT P1, [R3+URZ], R0 ;  /* 0x00000000030075a7 */ /* 0x0004e2000802017f */
[----:B------:R-:W-:Y:S05]  /*1290*/  @!P0 BRA `(.L_x_16) ;  /* 0x0000000000048947 */ /* 0x000fea0003800000 */
[----:B------:R-:W-:Y:S01]  /*12a0*/  BPT.TRAP 0x1 ;  /* 0x000000040000795c */ /* 0x000fe20000300000 */
.L_x_16:
[----:B---3--:R-:W-:Y:S05]  /*12b0*/  @P1 BRA `(.L_x_17) ;  /* 0x0000000000081947 */ /* 0x008fea0003800000 */
[----:B------:R-:W3:Y:S02]  /*12c0*/  SYNCS.PHASECHK.TRANS64.TRYWAIT P1, [R3+URZ], R0 ;  /* 0x00000000030075a7 */ /* 0x000ee4000802017f */
[----:B---3--:R-:W-:Y:S05]  /*12d0*/  @!P1 BRA `(.L_x_18) ;  /* 0x000000a400289947 */ /* 0x008fea0003800000 */
.L_x_17:
[----:B------:R-:W-:-:S04]  /*12e0*/  UISETP.LT.AND UP0, UPT, UR40, 0x1, UPT ;  /* 0x000000012800788c */ /* 0x000fc8000bf01270 */
[----:B------:R-:W-:-:S04]  /*12f0*/  USEL UR4, UR40, 0x1, UP0 ;  /* 0x0000000128047887 */ /* 0x000fc80008000000 */
[----:B------:R-:W-:-:S06]  /*1300*/  UIADD3 UR4, UR40, -UR4, URZ ;  /* 0x8000000428047290 */ /* 0x000fcc000fffe03f */
[----:B--23--:R-:W-:Y:S01]  /*1310*/  IMAD.U32 R0, RZ, RZ, UR4 ;  /* 0x00000004ff007e24 */ /* 0x00cfe2000f8e00ff */
[----:B------:R-:W-:Y:S05]  /*1320*/  WARPSYNC.ALL ;  /* 0x0000000000007948 */ /* 0x000fea0003800000 */
[----:B------:R-:W-:Y:S01]  /*1330*/  ISETP.GE.AND P1, PT, R0, 0x1, PT ;  /* 0x000000010000780c */ /* 0x000fe20003f26270 */
[----:B------:R-:W-:Y:S01]  /*1340*/  UIADD3 UR4, UR42, 0x12180, URZ ;  /* 0x000121802a047890 */ /* 0x000fe2000fffe03f */
[----:B------:R-:W-:Y:S01]  /*1350*/  WARPGROUP.ARRIVE ;  /* 0x00000000000079c5 */ /* 0x000fe20000000000 */
[----:B------:R-:W-:Y:S01]  /*1360*/  UMOV UR5, 0x40000040 ;  /* 0x4000004000057882 */ /* 0x000fe20000000000 */
[----:B------:R-:W-:Y:S01]  /*1370*/  UMOV UR7, 0x80000020 ;  /* 0x8000002000077882 */ /* 0x000fe20000000000 */
[----:B------:R-:W-:-:S04]  /*1380*/  USHF.R.U32.HI UR4, URZ, 0x4, UR4 ;  /* 0x000000043f047899 */ /* 0x000fc80008011604 */
[----:B------:R-:W-:-:S04]  /*1390*/  ULOP3.LUT UR4, UR4, 0x3fff, URZ, 0xc0, !UPT ;  /* 0x00003fff04047892 */ /* 0x000fc8000f8ec03f */
[----:B------:R-:W-:Y:S02]  /*13a0*/  ULOP3.LUT UR10, UR4, 0x10000, URZ, 0xfc, !UPT ;  /* 0x00010000040a7892 */ /* 0x000fe4000f8efc3f */
[----:B------:R-:W-:Y:S02]  /*13b0*/  ULEA UR4, UR39, UR41, 0x9 ;  /* 0x0000002927047291 */ /* 0x000fe4000f8e483f */
[----:B------:R-:W-:-:S09]  /*13c0*/  ULEA UR6, UR39, UR10, 0xa ;  /* 0x0000000a27067291 */ /* 0x000fd2000f8e503f */
[----:B------:R-:W-:Y:S01]  /*13d0*/  HGMMA.64x256x16.F32.BF16 R24, gdesc[UR4].tnspA, RZ, !UPT, gsb0 ;  /* 0x23e00000041879f0 */ /* 0x000fe2000c0018ff */
[----:B------:R-:W-:Y:S02]  /*13e0*/  UIADD3 UR4, UR4, 0x80, URZ ;  /* 0x0000008004047890 */ /* 0x000fe4000fffe03f */
[----:B------:R-:W-:Y:S01]  /*13f0*/  UIADD3 UR6, UR6, 0x2, URZ ;  /* 0x0000000206067890 */ /* 0x000fe2000fffe03f */
[----:B------:R-:W-:Y:S01]  /*1400*/  UMOV UR5, 0x40000040 ;  /* 0x4000004000057882 */ /* 0x000fe20000000000 */
[----:B------:R-:W-:Y:S01]  /*1410*/  UMOV UR7, 0x80000020 ;  /* 0x8000002000077882 */ /* 0x000fe20000000000 */
[----:B------:R-:W-:Y:S02]  /*1420*/  WARPGROUP.DEPBAR.LE gsb0, 0x0 ;  /* 0x00008000000079c5 */ /* 0x000fe40000010000 */
[----:B------:R-:W-:-:S15]  /*1430*/  WARPGROUP.ARRIVE ;  /* 0x00000000000079c5 */ /* 0x000fde0000000000 */
[----:B------:R-:W-:-:S05]  /*1440*/  NOP ;  /* 0x0000000000007918 */ /* 0x000fca0000000000 */
[----:B------:R-:W-:Y:S03]  /*1450*/  HGMMA.64x256x16.F32.BF16 R24, gdesc[UR4].tnspA, R24, gsb0 ;  /* 0x23e00000041879f0 */ /* 0x000fe60008001818 */
[----:B------:R-:W-:Y:S02]  /*1460*/  WARPGROUP.DEPBAR.LE gsb0, 0x0 ;  /* 0x00008000000079c5 */ /* 0x000fe40000010000 */
[----:B------:R-:W-:Y:S05]  /*1470*/  @!P1 BRA `(.L_x_19) ;  /* 0x0000000000dc9947 */ /* 0x000fea0003800000 */
[----:B------:R-:W-:Y:S02]  /*1480*/  UIADD3 UR4, UR39, 0x1, URZ ;  /* 0x0000000127047890 */ /* 0x000fe4000fffe03f */
[----:B------:R-:W-:Y:S02]  /*1490*/  UMOV UR9, UR39 ;  /* 0x0000002700097c82 */ /* 0x000fe40008000000 */
[----:B------:R-:W-:-:S04]  /*14a0*/  UISETP.NE.AND UP0, UPT, UR4, 0x9, UPT ;  /* 0x000000090400788c */ /* 0x000fc8000bf05270 */
[----:B------:R-:W-:Y:S02]  /*14b0*/  USEL UR5, URZ, 0x1, UP0 ;  /* 0x000000013f057887 */ /* 0x000fe40008000000 */
[----:B------:R-:W-:Y:S02]  /*14c0*/  USEL UR8, UR4, URZ, UP0 ;  /* 0x0000003f04087287 */ /* 0x000fe40008000000 */
[----:B------:R-:W-:-:S06]  /*14d0*/  ULOP3.LUT UR5, UR38, UR5, URZ, 0x3c, !UPT ;  /* 0x0000000526057292 */ /* 0x000fcc000f8e3c3f */
[----:B01----:R-:W-:-:S07]  /*14e0*/  IMAD.U32 R5, RZ, RZ, UR5 ;  /* 0x00000005ff057e24 */ /* 0x003fce000f8e00ff */
.L_x_26:
[----:B01----:R-:W-:Y:S05]  /*14f0*/  @!P0 BRA `(.L_x_20) ;  /* 0x0000000000048947 */ /* 0x003fea0003800000 */
[----:B------:R-:W-:Y:S01]  /*1500*/  BPT.TRAP 0x1 ;  /* 0x000000040000795c */ /* 0x000fe20000300000 */
.L_x_20:
[----:B------:R-:W0:Y:S01]  /*1510*/  S2UR UR5, SR_CgaCtaId ;  /* 0x00000000000579c3 */ /* 0x000e220000008800 */
[----:B------:R-:W-:Y:S01]  /*1520*/  UMOV UR4, 0x400 ;  /* 0x0000040000047882 */ /* 0x000fe20000000000 */
[----:B------:R-:W-:Y:S01]  /*1530*/  SHF.L.U32 R3, R5, 0x1f, RZ ;  /* 0x0000001f05037819 */ /* 0x000fe200000006ff */
[----:B0-----:R-:W-:-:S04]  /*1540*/  ULEA UR11, UR5, UR4, 0x18 ;  /* 0x00000004050b7291 */ /* 0x001fc8000f8ec03f */
[----:B------:R-:W-:-:S09]  /*1550*/  ULEA UR4, UR8, UR11, 0x3 ;  /* 0x0000000b08047291 */ /* 0x000fd2000f8e183f */
[----:B------:R0:W1:Y:S01]  /*1560*/  SYNCS.PHASECHK.TRANS64.TRYWAIT P1, [UR4], R3 ;  /* 0x00000003ff0075a7 */ /* 0x0000620008020144 */
[----:B------:R-:W-:Y:S05]  /*1570*/  @!P0 BRA `(.L_x_21) ;  /* 0x0000000000048947 */ /* 0x000fea0003800000 */
[----:B------:R-:W-:Y:S01]  /*1580*/  BPT.TRAP 0x1 ;  /* 0x000000040000795c */ /* 0x000fe20000300000 */
.L_x_21:
[----:B-1----:R-:W-:Y:S05]  /*1590*/  @P1 BRA `(.L_x_22) ;  /* 0x0000000000081947 */ /* 0x002fea0003800000 */
[----:B------:R-:W1:Y:S02]  /*15a0*/  SYNCS.PHASECHK.TRANS64.TRYWAIT P1, [UR4], R3 ;  /* 0x00000003ff0075a7 */ /* 0x000e640008020144 */
[----:B-1----:R-:W-:Y:S05]  /*15b0*/  @!P1 BRA `(.L_x_23) ;  /* 0x000000a000849947 */ /* 0x002fea0003800000 */
.L_x_22:
[----:B------:R-:W-:Y:S01]  /*15c0*/  ULEA UR4, UR8, UR41, 0x9 ;  /* 0x0000002908047291 */ /* 0x000fe2000f8e483f */
[----:B------:R-:W-:Y:S01]  /*15d0*/  WARPGROUP.ARRIVE ;  /* 0x00000000000079c5 */ /* 0x000fe20000000000 */
[----:B------:R-:W-:Y:S01]  /*15e0*/  ULEA UR6, UR8, UR10, 0xa ;  /* 0x0000000a08067291 */ /* 0x000fe2000f8e503f */
[----:B------:R-:W-:Y:S01]  /*15f0*/  UMOV UR5, 0x40000040 ;  /* 0x4000004000057882 */ /* 0x000fe20000000000 */
[----:B------:R-:W-:-:S07]  /*1600*/  UMOV UR7, 0x80000020 ;  /* 0x8000002000077882 */ /* 0x000fce0000000000 */
[----:B------:R-:W-:Y:S01]  /*1610*/  HGMMA.64x256x16.F32.BF16 R24, gdesc[UR4].tnspA, R24, gsb0 ;  /* 0x23e00000041879f0 */ /* 0x000fe20008001818 */
        /* <DEDUP_REMOVED lines=10> */
[----:B------:R-:W-:Y:S01]  /*16c0*/  BPT.TRAP 0x1 ;  /* 0x000000040000795c */ /* 0x000fe20000300000 */
.L_x_24:
[----:B------:R-:W-:Y:S01]  /*16d0*/  ULEA UR4, UR9, UR11, 0x3 ;  /* 0x0000000b09047291 */ /* 0x000fe2000f8e183f */
[----:B------:R-:W-:-:S03]  /*16e0*/  ISETP.GT.U32.AND P1, PT, R19, 0x1, PT ;  /* 0x000000011300780c */ /* 0x000fc60003f24070 */
[----:B------:R-:W-:-:S04]  /*16f0*/  UIADD3 UR4, UR4, 0x48, URZ ;  /* 0x0000004804047890 */ /* 0x000fc8000fffe03f */
[----:B------:R-:W-:-:S09]  /*1700*/  UPRMT UR4, URZ, 0x654, UR4 ;  /* 0x000006543f047896 */ /* 0x000fd20008000004 */
[----:B------:R-:W-:Y:S01]  /*1710*/  SYNCS.ARRIVE.TRANS64.RED.A1T0 RZ, [UR4], RZ ;  /* 0x000000ffffff79a7 */ /* 0x000fe20008100404 */
[----:B------:R-:W-:Y:S05]  /*1720*/  @P1 BRA `(.L_x_25) ;  /* 0x0000000000041947 */ /* 0x000fea0003800000 */
[----:B------:R-:W-:Y:S01]  /*1730*/  BPT.TRAP 0x1 ;  /* 0x000000040000795c */ /* 0x000fe20000300000 */
.L_x_25:
[----:B------:R-:W-:Y:S01]  /*1740*/  UIADD3 UR8, UR8, 0x1, URZ ;  /* 0x0000000108087890 */ /* 0x000fe2000fffe03f */
[C---:B------:R-:W-:Y:S01]  /*1750*/  ISETP.GT.AND P1, PT, R0.reuse, 0x1, PT ;  /* 0x000000010000780c */ /* 0x040fe20003f24270 */
[----:B------:R-:W-:Y:S01]  /*1760*/  UIADD3 UR9, UR9, 0x1, URZ ;  /* 0x0000000109097890 */ /* 0x000fe2000fffe03f */
[----:B------:R-:W-:Y:S01]  /*1770*/  VIADD R0, R0, 0xffffffff ;  /* 0xffffffff00007836 */ /* 0x000fe20000000000 */
[----:B------:R-:W-:Y:S02]  /*1780*/  UISETP.NE.AND UP0, UPT, UR8, 0x9, UPT ;  /* 0x000000090800788c */ /* 0x000fe4000bf05270 */
[----:B------:R-:W-:Y:S02]  /*1790*/  UISETP.NE.AND UP1, UPT, UR9, 0x9, UPT ;  /* 0x000000090900788c */ /* 0x000fe4000bf25270 */
[----:B------:R-:W-:Y:S02]  /*17a0*/  USEL UR4, URZ, 0x1, UP0 ;  /* 0x000000013f047887 */ /* 0x000fe40008000000 */
[----:B------:R-:W-:-:S02]  /*17b0*/  USEL UR8, UR8, URZ, UP0 ;  /* 0x0000003f08087287 */ /* 0x000fc40008000000 */
[----:B------:R-:W-:Y:S02]  /*17c0*/  USEL UR9, UR9, URZ, UP1 ;  /* 0x0000003f09097287 */ /* 0x000fe40008800000 */
[----:B------:R-:W-:Y:S01]  /*17d0*/  LOP3.LUT R5, R5, UR4, RZ, 0x3c, !PT ;  /* 0x0000000405057c12 */ /* 0x000fe2000f8e3cff */
[----:B------:R-:W-:Y:S09]  /*17e0*/  @P1 BRA `(.L_x_26) ;  /* 0xfffffffc00401947 */ /* 0x000ff2000383ffff */
.L_x_19:
[----:B------:R-:W2:Y:S02]  /*17f0*/  LDC R0, c[0x0][0x28c] ;  /* 0x0000a300ff007b82 */ /* 0x000ea40000000800 */
[----:B--2---:R-:W-:-:S13]  /*1800*/  ISETP.GE.AND P1, PT, R0, 0x1, PT ;  /* 0x000000010000780c */ /* 0x004fda0003f26270 */
[----:B------:R-:W-:Y:S05]  /*1810*/  @!P1 BRA `(.L_x_27) ;  /* 0x0000000000489947 */ /* 0x000fea0003800000 */
[----:B------:R-:W-:Y:S05]  /*1820*/  @!P0 BRA `(.L_x_28) ;  /* 0x0000000000048947 */ /* 0x000fea0003800000 */
[----:B------:R-:W-:Y:S01]  /*1830*/  BPT.TRAP 0x1 ;  /* 0x000000040000795c */ /* 0x000fe20000300000 */
.L_x_28:
[----:B------:R-:W2:Y:S01]  /*1840*/  S2UR UR7, SR_CgaCtaId ;  /* 0x00000000000779c3 */ /* 0x000ea20000008800 */
[----:B------:R-:W-:Y:S01]  /*1850*/  UISETP.LT.AND UP0, UPT, UR40, 0x1, UPT ;  /* 0x000000012800788c */ /* 0x000fe2000bf01270 */
[----:B------:R-:W-:-:S03]  /*1860*/  ISETP.GT.U32.AND P0, PT, R19, 0x1, PT ;  /* 0x000000011300780c */ /* 0x000fc60003f04070 */
[----:B------:R-:W-:-:S04]  /*1870*/  USEL UR6, UR40, 0x1, UP0 ;  /* 0x0000000128067887 */ /* 0x000fc80008000000 */
[----:B------:R-:W-:-:S04]  /*1880*/  UIADD3 UR6, UR39, UR40, -UR6 ;  /* 0x0000002827067290 */ /* 0x000fc8000fffe806 */
[----:B------:R-:W-:-:S04]  /*1890*/  UIMAD.WIDE.U32 UR4, UR6, 0x38e38e39, URZ ;  /* 0x38e38e39060478a5 */ /* 0x000fc8000f8e003f */
[----:B------:R-:W-:-:S03]  /*18a0*/  USHF.R.U32.HI UR4, URZ, 0x1, UR5 ;  /* 0x000000013f047899 */ /* 0x000fc60008011605 */
[----:B------:R-:W-:Y:S01]  /*18b0*/  UMOV UR5, 0x400 ;  /* 0x0000040000057882 */ /* 0x000fe20000000000 */
[----:B------:R-:W-:Y:S02]  /*18c0*/  UIMAD UR6, UR4, -0x9, UR6 ;  /* 0xfffffff7040678a4 */ /* 0x000fe4000f8e0206 */
[----:B--2---:R-:W-:-:S04]  /*18d0*/  ULEA UR5, UR7, UR5, 0x18 ;  /* 0x0000000507057291 */ /* 0x004fc8000f8ec03f */
[----:B------:R-:W-:-:S04]  /*18e0*/  ULEA UR6, UR6, UR5, 0x3 ;  /* 0x0000000506067291 */ /* 0x000fc8000f8e183f */
[----:B------:R-:W-:-:S04]  /*18f0*/  UIADD3 UR6, UR6, 0x48, URZ ;  /* 0x0000004806067890 */ /* 0x000fc8000fffe03f */
[----:B------:R-:W-:-:S09]  /*1900*/  UPRMT UR6, URZ, 0x654, UR6 ;  /* 0x000006543f067896 */ /* 0x000fd20008000006 */
[----:B------:R-:W-:Y:S01]  /*1910*/  SYNCS.ARRIVE.TRANS64.RED.A1T0 RZ, [UR6], RZ ;  /* 0x000000ffffff79a7 */ /* 0x000fe20008100406 */
[----:B------:R-:W-:Y:S05]  /*1920*/  @P0 BRA `(.L_x_27) ;  /* 0x0000000000040947 */ /* 0x000fea0003800000 */
[----:B------:R-:W-:Y:S01]  /*1930*/  BPT.TRAP 0x1 ;  /* 0x000000040000795c */ /* 0x000fe20000300000 */
.L_x_27:
[----:B------:R-:W2:Y:S01]  /*1940*/  LDC R7, c[0x0][0x288] ;  /* 0x0000a200ff077b82 */ /* 0x000ea20000000800 */
[----:B01----:R-:W-:Y:S01]  /*1950*/  SHF.R.U32.HI R3, RZ, 0x2, R18 ;  /* 0x00000002ff037819 */ /* 0x003fe20000011612 */
[----:B------:R-:W-:Y:S01]  /*1960*/  UIADD3 UR39, UR40, UR39, URZ ;  /* 0x0000002728277290 */ /* 0x000fe2000fffe03f */
[C---:B------:R-:W-:Y:S01]  /*1970*/  LOP3.LUT R4, R18.reuse, 0x60, RZ, 0xc0, !PT ;  /* 0x0000006012047812 */ /* 0x040fe200078ec0ff */
[----:B------:R-:W-:Y:S01]  /*1980*/  ULDC UR7, c[0x0][0x284] ;  /* 0x0000a10000077ab9 */ /* 0x000fe20000000800 */
[----:B------:R-:W-:Y:S01]  /*1990*/  LOP3.LUT R3, R3, 0x7, RZ, 0xc0, !PT ;  /* 0x0000000703037812 */ /* 0x000fe200078ec0ff */
[----:B------:R-:W-:Y:S01]  /*19a0*/  UISETP.GT.U32.AND UP0, UPT, UR39, 0x8, UPT ;  /* 0x000000082700788c */ /* 0x000fe2000bf04070 */
[----:B------:R-:W-:Y:S01]  /*19b0*/  SHF.R.U32.HI R10, RZ, 0x1, R4 ;  /* 0x00000001ff0a7819 */ /* 0x000fe20000011604 */
[----:B------:R-:W-:Y:S01]  /*19c0*/  IMAD.SHL.U32 R4, R18, 0x2, RZ ;  /* 0x0000000212047824 */ /* 0x000fe200078e00ff */
[----:B------:R-:W-:Y:S01]  /*19d0*/  LOP3.LUT R0, R22, 0x1, RZ, 0xc0, !PT ;  /* 0x0000000116007812 */ /* 0x000fe200078ec0ff */
[----:B------:R-:W-:Y:S01]  /*19e0*/  UISETP.LT.U32.AND UP0, UPT, UR40, 0x9, UP0 ;  /* 0x000000092800788c */ /* 0x000fe20008701070 */
[----:B------:R-:W-:Y:S01]  /*19f0*/  IADD3 R5, RZ, -R10, -R3 ;  /* 0x8000000aff057210 */ /* 0x000fe20007ffe803 */
[----:B------:R-:W-:Y:S01]  /*1a00*/  UISETP.GE.U32.AND UP1, UPT, UR40, 0x9, UPT ;  /* 0x000000092800788c */ /* 0x000fe2000bf26070 */
[----:B------:R-:W-:Y:S01]  /*1a10*/  LOP3.LUT R9, R4, 0x6, RZ, 0xc0, !PT ;  /* 0x0000000604097812 */ /* 0x000fe200078ec0ff */
[C---:B------:R-:W-:Y:S01]  /*1a20*/  IMAD.SHL.U32 R6, R0.reuse, 0x40, RZ ;  /* 0x0000004000067824 */ /* 0x040fe200078e00ff */
[----:B------:R-:W-:Y:S01]  /*1a30*/  SHF.R.S32.HI R21, RZ, 0x1f, R23 ;  /* 0x0000001fff157819 */ /* 0x000fe20000011417 */
[----:B------:R-:W-:Y:S01]  /*1a40*/  IMAD R11, R0, -0x40, R5 ;  /* 0xffffffc0000b7824 */ /* 0x000fe200078e0205 */
[----:B------:R-:W-:Y:S01]  /*1a50*/  LOP3.LUT R0, R18, 0x3, RZ, 0xc0, !PT ;  /* 0x0000000312007812 */ /* 0x000fe200078ec0ff */
[----:B------:R-:W-:Y:S01]  /*1a60*/  ULDC.64 UR8, c[0x0][0x5d0] ;  /* 0x0001740000087ab9 */ /* 0x000fe20000000a00 */
[----:B------:R-:W-:Y:S01]  /*1a70*/  PRMT R8, R9, 0x6540, R152 ;  /* 0x0000654009087816 */ /* 0x000fe20000000098 */
[----:B------:R-:W-:Y:S01]  /*1a80*/  IMAD.SHL.U32 R152, R152, 0x100, RZ ;  /* 0x0000010098987824 */ /* 0x000fe200078e00ff */
[----:B------:R-:W-:Y:S01]  /*1a90*/  UIMAD.WIDE.U32 UR4, UR39, 0x38e38e39, URZ ;  /* 0x38e38e39270478a5 */ /* 0x000fe2000f8e003f */
[----:B------:R-:W-:Y:S01]  /*1aa0*/  IMAD R4, R21, UR8, RZ ;  /* 0x0000000815047c24 */ /* 0x000fe2000f8e02ff */
[----:B------:R-:W-:Y:S01]  /*1ab0*/  USEL UR6, URZ, 0x1, !UP0 ;  /* 0x000000013f067887 */ /* 0x000fe2000c000000 */
[----:B--2---:R-:W-:Y:S01]  /*1ac0*/  IMAD R13, R0, -0x2, R7 ;  /* 0xfffffffe000d7824 */ /* 0x004fe200078e0207 */
[----:B------:R-:W-:Y:S01]  /*1ad0*/  ISETP.GE.AND P0, PT, R152, R7, PT ;  /* 0x000000079800720c */ /* 0x000fe20003f06270 */
[C---:B------:R-:W-:Y:S01]  /*1ae0*/  IMAD.SHL.U32 R0, R153.reuse, 0x80, RZ ;  /* 0x0000008099007824 */ /* 0x040fe200078e00ff */
[----:B------:R-:W-:Y:S01]  /*1af0*/  SHF.R.S32.HI R9, RZ, 0x1f, R8 ;  /* 0x0000001fff097819 */ /* 0x000fe20000011408 */
[----:B------:R-:W-:Y:S01]  /*1b00*/  USHF.R.U32.HI UR4, URZ, 0x1, UR5 ;  /* 0x000000013f047899 */ /* 0x000fe20008011605 */
[----:B------:R-:W-:Y:S01]  /*1b10*/  LOP3.LUT R3, R6, 0x40, R3, 0xe2, !PT ;  /* 0x0000004006037812 */ /* 0x000fe200078ee203 */
[----:B------:R-:W-:Y:S01]  /*1b20*/  ULOP3.LUT UR38, UR38, UR6, URZ, 0x3c, !UPT ;  /* 0x0000000626267292 */ /* 0x000fe2000f8e3c3f */
[C---:B------:R-:W-:Y:S01]  /*1b30*/  ISETP.GE.OR P0, PT, R0.reuse, UR7, P0 ;  /* 0x0000000700007c0c */ /* 0x040fe20008706670 */
[----:B------:R-:W-:Y:S01]  /*1b40*/  IMAD.WIDE R6, R153, 0x80, RZ ;  /* 0x0000008099067825 */ /* 0x000fe200078e02ff */
[----:B------:R-:W-:Y:S01]  /*1b50*/  UIMAD UR39, UR4, -0x9, UR39 ;  /* 0xfffffff7042778a4 */ /* 0x000fe2000f8e0227 */
[----:B------:R-:W-:Y:S01]  /*1b60*/  IADD3 R0, -R0, UR7, R11 ;  /* 0x0000000700007c10 */ /* 0x000fe2000fffe10b */
[----:B------:R-:W-:Y:S01]  /*1b70*/  @UP1 ULOP3.LUT UR38, UR38, 0x1, UR4, 0x78, !UPT ;  /* 0x0000000126261892 */ /* 0x000fe2000f8e7804 */
[C---:B------:R-:W-:Y:S01]  /*1b80*/  IMAD R15, R23.reuse, UR9, R4 ;  /* 0x00000009170f7c24 */ /* 0x040fe2000f8e0204 */
[----:B------:R-:W-:Y:S01]  /*1b90*/  LOP3.LUT R167, R6, R3, R10, 0xfe, !PT ;  /* 0x0000000306a77212 */ /* 0x000fe200078efe0a */
[----:B------:R-:W-:-:S04]  /*1ba0*/  IMAD.WIDE.U32 R4, R23, UR8, R8 ;  /* 0x0000000817047c25 */ /* 0x000fc8000f8e0008 */
[----:B------:R-:W-:Y:S02]  /*1bb0*/  IMAD.IADD R5, R5, 0x1, R15 ;  /* 0x0000000105057824 */ /* 0x000fe400078e020f */
[----:B------:R-:W-:Y:S02]  /*1bc0*/  IMAD.IADD R3, R13, 0x1, -R152 ;  /* 0x000000010d037824 */ /* 0x000fe400078e0a98 */
[----:B------:R-:W-:Y:S01]  /*1bd0*/  IMAD.MOV.U32 R153, RZ, RZ, -0x1 ;  /* 0xffffffffff997424 */ /* 0x000fe200078e00ff */
[----:B------:R-:W-:Y:S06]  /*1be0*/  @P0 BRA `(.L_x_29) ;  /* 0x0000007800dc0947 */ /* 0x000fec0003800000 */
[----:B------:R-:W0:Y:S01]  /*1bf0*/  LDC.64 R10, c[0x0][0x5c8] ;  /* 0x00017200ff0a7b82 */ /* 0x000e220000000a00 */
[----:B-----5:R-:W-:Y:S01]  /*1c00*/  FSETP.NEU.AND P0, PT, R155, RZ, PT ;  /* 0x000000ff9b00720b */ /* 0x020fe20003f0d000 */
[----:B------:R-:W-:Y:S01]  /*1c10*/  BSSY B0, `(.L_x_29) ;  /* 0x00007b4000007945 */ /* 0x000fe20003800000 */
[----:B------:R-:W-:-:S04]  /*1c20*/  ISETP.GT.AND P2, PT, R3, RZ, PT ;  /* 0x000000ff0300720c */ /* 0x000fc80003f44270 */
[----:B------:R-:W-:Y:S01]  /*1c30*/  ISETP.GT.AND P1, PT, R0, RZ, P2 ;  /* 0x000000ff0000720c */ /* 0x000fe20001724270 */
[-C--:B0-----:R-:W-:Y:S02]  /*1c40*/  IMAD R12, R7, R10.reuse, RZ ;  /* 0x0000000a070c7224 */ /* 0x081fe400078e02ff */
[----:B------:R-:W-:-:S04]  /*1c50*/  IMAD.WIDE.U32 R160, R167, R10, R4 ;  /* 0x0000000aa7a07225 */ /* 0x000fc800078e0004 */
[----:B------:R-:W-:-:S04]  /*1c60*/  IMAD R5, R167, R11, R12 ;  /* 0x0000000ba7057224 */ /* 0x000fc800078e020c */
[----:B------:R-:W-:Y:S01]  /*1c70*/  IMAD.IADD R169, R161, 0x1, R5 ;  /* 0x00000001a1a97824 */ /* 0x000fe200078e0205 */
[----:B------:R-:W-:Y:S06]  /*1c80*/  @!P0 BRA `(.L_x_30) ;  /* 0x0000005400988947 */ /* 0x000fec0003800000 */
[----:B------:R-:W0:Y:S01]  /*1c90*/  LDC.64 R14, c[0x0][0x5b8] ;  /* 0x00016e00ff0e7b82 */ /* 0x000e220000000a00 */
[----:B------:R-:W-:-:S07]  /*1ca0*/  ULDC.64 UR4, c[0x0][0x5c0] ;  /* 0x0001700000047ab9 */ /* 0x000fce0000000a00 */
[----:B------:R-:W1:Y:S08]  /*1cb0*/  LDC.64 R164, c[0x0][0x5b0] ;  /* 0x00016c00ffa47b82 */ /* 0x000e700000000a00 */
[----:B------:R-:W2:Y:S01]  /*1cc0*/  LDC.64 R12, c[0x0][0x5a8] ;  /* 0x00016a00ff0c7b82 */ /* 0x000ea20000000a00 */
[-C--:B0-----:R-:W-:Y:S02]  /*1cd0*/  IMAD R4, R21, R14.reuse, RZ ;  /* 0x0000000e15047224 */ /* 0x081fe400078e02ff */
[----:B------:R-:W-:-:S04]  /*1ce0*/  IMAD.WIDE.U32 R162, R23, R14, R8 ;  /* 0x0000000e17a27225 */ /* 0x000fc800078e0008 */
[----:B------:R-:W-:Y:S02]  /*1cf0*/  IMAD R159, R23, R15, R4 ;  /* 0x0000000f179f7224 */ /* 0x000fe400078e0204 */
[-C--:B-1----:R-:W-:Y:S02]  /*1d00*/  IMAD R6, R7, R164.reuse, RZ ;  /* 0x000000a407067224 */ /* 0x082fe400078e02ff */
[----:B------:R-:W-:Y:S02]  /*1d10*/  IMAD.IADD R21, R163, 0x1, R159 ;  /* 0x00000001a3157824 */ /* 0x000fe400078e029f */
[----:B------:R-:W-:Y:S02]  /*1d20*/  IMAD.MOV.U32 R20, RZ, RZ, R162 ;  /* 0x000000ffff147224 */ /* 0x000fe400078e00a2 */
[C---:B------:R-:W-:Y:S02]  /*1d30*/  IMAD R161, R167.reuse, R165, R6 ;  /* 0x000000a5a7a17224 */ /* 0x040fe400078e0206 */
[----:B------:R-:W-:-:S04]  /*1d40*/  IMAD.WIDE.U32 R4, R167, R164, R20 ;  /* 0x000000a4a7047225 */ /* 0x000fc800078e0014 */
[----:B------:R-:W-:Y:S01]  /*1d50*/  IMAD.IADD R5, R5, 0x1, R161 ;  /* 0x0000000105057824 */ /* 0x000fe200078e02a1 */
[----:B--2---:R-:W-:-:S04]  /*1d60*/  LEA R6, P0, R4, R12, 0x1 ;  /* 0x0000000c04067211 */ /* 0x004fc800078008ff */
[----:B------:R-:W-:-:S05]  /*1d70*/  LEA.HI.X R7, R4, R13, R5, 0x1, P0 ;  /* 0x0000000d04077211 */ /* 0x000fca00000f0c05 */
[----:B------:R0:W2:Y:S01]  /*1d80*/  @P1 LDG.E.LTC128B.U16 R15, desc[UR36][R6.64] ;  /* 0x00000024060f1981 */ /* 0x0000a2000c1e1520 */
[----:B------:R-:W-:Y:S01]  /*1d90*/  IMAD.WIDE.U32 R156, R167, R164, R8 ;  /* 0x000000a4a79c7225 */ /* 0x000fe200078e0008 */
[----:B------:R-:W-:Y:S03]  /*1da0*/  BSSY B1, `(.L_x_31) ;  /* 0x0000013000017945 */ /* 0x000fe60003800000 */
[----:B------:R-:W-:Y:S02]  /*1db0*/  IMAD.IADD R157, R161, 0x1, R157 ;  /* 0x00000001a19d7824 */ /* 0x000fe400078e029d */
[----:B------:R-:W-:-:S04]  /*1dc0*/  IMAD.WIDE.U32 R156, R23, R14, R156 ;  /* 0x0000000e179c7225 */ /* 0x000fc800078e009c */
[----:B0-----:R-:W-:Y:S01]  /*1dd0*/  IMAD.IADD R7, R159, 0x1, R157 ;  /* 0x000000019f077824 */ /* 0x001fe200078e029d */
[----:B------:R-:W-:Y:S02]  /*1de0*/  LEA R6, P4, R156, R12, 0x1 ;  /* 0x0000000c9c067211 */ /* 0x000fe400078808ff */
[----:B------:R-:W-:Y:S02]  /*1df0*/  SHF.L.U64.HI R157, R164, 0x3, R165 ;  /* 0x00000003a49d7819 */ /* 0x000fe400000102a5 */
[----:B------:R-:W-:Y:S01]  /*1e00*/  LEA.HI.X R7, R156, R13, R7, 0x1, P4 ;  /* 0x0000000d9c077211 */ /* 0x000fe200020f0c07 */
[----:B------:R-:W-:Y:S02]  /*1e10*/  IMAD.SHL.U32 R156, R164, 0x8, RZ ;  /* 0x00000008a49c7824 */ /* 0x000fe400078e00ff */
[----:B--2---:R-:W-:-:S04]  /*1e20*/  IMAD.U32 R4, R15, 0x10000, RZ ;  /* 0x000100000f047824 */ /* 0x004fc800078e00ff */
[----:B------:R-:W-:Y:S01]  /*1e30*/  FMUL R5, R4, R155 ;  /* 0x0000009b04057220 */ /* 0x000fe20000400000 */
[----:B------:R-:W-:-:S03]  /*1e40*/  LEA R4, P0, R160, UR4, 0x1 ;  /* 0x00000004a0047c11 */ /* 0x000fc6000f8008ff */
[----:B------:R-:W-:Y:S01]  /*1e50*/  FFMA R24, R24, R154, R5 ;  /* 0x0000009a18187223 */ /* 0x000fe20000000005 */
[----:B------:R-:W-:Y:S02]  /*1e60*/  LEA.HI.X R5, R160, UR5, R169, 0x1, P0 ;  /* 0x00000005a0057c11 */ /* 0x000fe400080f0ca9 */
[----:B------:R-:W-:Y:S02]  /*1e70*/  ISETP.GT.AND P0, PT, R3, 0x1, PT ;  /* 0x000000010300780c */ /* 0x000fe40003f04270 */
[----:B------:R-:W-:Y:S02]  /*1e80*/  F2FP.BF16.F32.PACK_AB R24, RZ, R24 ;  /* 0x00000018ff18723e */ /* 0x000fe400000010ff */
[----:B------:R-:W-:-:S03]  /*1e90*/  ISETP.GT.AND P3, PT, R0, RZ, P0 ;  /* 0x000000ff0000720c */ /* 0x000fc60000764270 */
[----:B------:R0:W-:Y:S10]  /*1ea0*/  @P1 STG.E.U16 desc[UR36][R4.64], R24 ;  /* 0x0000001804001986 */ /* 0x0001f4000c101524 */
[----:B------:R-:W-:Y:S05]  /*1eb0*/  @!P3 BRA `(.L_x_32) ;  /* 0x000000000004b947 */ /* 0x000fea0003800000 */
[----:B------:R1:W5:Y:S02]  /*1ec0*/  LDG.E.LTC128B.U16 R15, desc[UR36][R6.64+0x2] ;  /* 0x00000224060f7981 */ /* 0x000364000c1e1520 */
.L_x_32:
[----:B------:R-:W-:Y:S05]  /*1ed0*/  BSYNC B1 ;  /* 0x0000000000017941 */ /* 0x000fea0003800000 */
.L_x_31:
[----:B-----5:R-:W-:Y:S01]  /*1ee0*/  IMAD.U32 R20, R15, 0x10000, RZ ;  /* 0x000100000f147824 */ /* 0x020fe200078e00ff */
[----:B------:R-:W-:Y:S01]  /*1ef0*/  ISETP.GT.AND P2, PT, R0, 0x8, P2 ;  /* 0x000000080000780c */ /* 0x000fe20001744270 */
[----:B------:R-:W-:Y:S01]  /*1f00*/  IMAD.WIDE.U32 R156, R167, R164, R156 ;  /* 0x000000a4a79c7225 */ /* 0x000fe200078e009c */
[----:B------:R-:W-:-:S03]  /*1f10*/  PRMT R152, R15, 0x7610, R152 ;  /* 0x000076100f987816 */ /* 0x000fc60000000098 */
[----:B------:R-:W-:Y:S01]  /*1f20*/  FMUL R20, R20, R155 ;  /* 0x0000009b14147220 */ /* 0x000fe20000400000 */
[----:B------:R-:W-:Y:S01]  /*1f30*/  IMAD.IADD R161, R161, 0x1, R157 ;  /* 0x00000001a1a17824 */ /* 0x000fe200078e029d */
[----:B------:R-:W-:Y:S02]  /*1f40*/  IADD3 R162, P1, R162, R156, RZ ;  /* 0x0000009ca2a27210 */ /* 0x000fe40007f3e0ff */
[----:B------:R-:W-:-:S03]  /*1f50*/  FFMA R25, R25, R154, R20 ;  /* 0x0000009a19197223 */ /* 0x000fc60000000014 */
[----:B------:R-:W-:Y:S02]  /*1f60*/  IMAD.X R21, R161, 0x1, R21, P1 ;  /* 0x00000001a1157824 */ /* 0x000fe400008e0615 */
[----:B------:R-:W-:Y:S02]  /*1f70*/  F2FP.BF16.F32.PACK_AB R25, RZ, R25 ;  /* 0x00000019ff19723e */ /* 0x000fe400000010ff */
[C---:B------:R-:W-:Y:S02]  /*1f80*/  LEA R20, P1, R162.reuse, R12, 0x1 ;  /* 0x0000000ca2147211 */ /* 0x040fe400078208ff */
[----:B------:R-:W-:Y:S02]  /*1f90*/  PRMT R157, R25, 0x7610, R157 ;  /* 0x00007610199d7816 */ /* 0x000fe4000000009d */
[----:B------:R-:W-:-:S03]  /*1fa0*/  LEA.HI.X R21, R162, R13, R21, 0x1, P1 ;  /* 0x0000000da2157211 */ /* 0x000fc600008f0c15 */
[----:B------:R2:W-:Y:S04]  /*1fb0*/  @P3 STG.E.U16 desc[UR36][R4.64+0x2], R157 ;  /* 0x0000029d04003986 */ /* 0x0005e8000c101524 */
[----:B------:R-:W0:Y:S01]  /*1fc0*/  @P2 LDG.E.LTC128B.U16 R152, desc[UR36][R20.64] ;  /* 0x0000002414982981 */ /* 0x000e22000c1e1520 */
[----:B------:R-:W-:Y:S01]  /*1fd0*/  IADD3 R8, P1, R8, R156, RZ ;  /* 0x0000009c08087210 */ /* 0x000fe20007f3e0ff */
[----:B------:R-:W-:Y:S01]  /*1fe0*/  BSSY B1, `(.L_x_33) ;  /* 0x0000011000017945 */ /* 0x000fe20003800000 */
[----:B------:R-:W-:Y:S02]  /*1ff0*/  SHF.L.U64.HI R11, R10, 0x4, R11 ;  /* 0x000000040a0b7819 */ /* 0x000fe4000001020b */
[----:B------:R-:W-:Y:S01]  /*2000*/  ISETP.GT.AND P0, PT, R0, 0x8, P0 ;  /* 0x000000080000780c */ /* 0x000fe20000704270 */
[----:B------:R-:W-:Y:S01]  /*2010*/  IMAD.X R9, R9, 0x1, R161, P1 ;  /* 0x0000000109097824 */ /* 0x000fe200008e06a1 */
[----:B------:R-:W-:Y:S01]  /*2020*/  LEA R10, P1, R10, R4, 0x4 ;  /* 0x000000040a0a7211 */ /* 0x000fe200078220ff */
[----:B------:R-:W-:-:S04]  /*2030*/  IMAD.WIDE.U32 R14, R23, R14, R8 ;  /* 0x0000000e170e7225 */ /* 0x000fc800078e0008 */
[----:B------:R-:W-:Y:S01]  /*2040*/  IMAD.X R11, R11, 0x1, R5, P1 ;  /* 0x000000010b0b7824 */ /* 0x000fe200008e0605 */
[----:B------:R-:W-:Y:S01]  /*2050*/  LEA R8, P3, R14, R12, 0x1 ;  /* 0x0000000c0e087211 */ /* 0x000fe200078608ff */
[----:B------:R-:W-:-:S05]  /*2060*/  IMAD.IADD R9, R159, 0x1, R15 ;  /* 0x000000019f097824 */ /* 0x000fca00078e020f */
[----:B------:R-:W-:Y:S01]  /*2070*/  LEA.HI.X R9, R14, R13, R9, 0x1, P3 ;  /* 0x0000000d0e097211 */ /* 0x000fe200018f0c09 */
[----:B0-----:R-:W-:-:S04]  /*2080*/  IMAD.U32 R24, R152, 0x10000, RZ ;  /* 0x0001000098187824 */ /* 0x001fc800078e00ff */
[----:B------:R-:W-:-:S04]  /*2090*/  FMUL R25, R24, R155 ;  /* 0x0000009b18197220 */ /* 0x000fc80000400000 */
[----:B------:R-:W-:-:S05]  /*20a0*/  FFMA R25, R26, R154, R25 ;  /* 0x0000009a1a197223 */ /* 0x000fca0000000019 */
[----:B------:R-:W-:-:S05]  /*20b0*/  F2FP.BF16.F32.PACK_AB R25, RZ, R25 ;  /* 0x00000019ff19723e */ /* 0x000fca00000010ff */
[----:B------:R2:W-:Y:S01]  /*20c0*/  @P2 STG.E.U16 desc[UR36][R10.64], R25 ;  /* 0x000000190a002986 */ /* 0x0005e2000c101524 */
[----:B------:R-:W-:Y:S05]  /*20d0*/  @!P0 BRA `(.L_x_34) ;  /* 0x0000000000048947 */ /* 0x000fea0003800000 */
[----:B------:R0:W5:Y:S02]  /*20e0*/  LDG.E.LTC128B.U16 R152, desc[UR36][R8.64+0x2] ;  /* 0x0000022408987981 */ /* 0x000164000c1e1520 */
.L_x_34:
[----:B------:R-:W-:Y:S05]  /*20f0*/  BSYNC B1 ;  /* 0x0000000000017941 */ /* 0x000fea0003800000 */
.L_x_33:
[----:B-----5:R-:W-:Y:S01]  /*2100*/  IMAD.U32 R12, R152, 0x10000, RZ ;  /* 0x00010000980c7824 */ /* 0x020fe200078e00ff */
[----:B------:R-:W-:Y:S01]  /*2110*/  ISETP.GT.AND P1, PT, R3, 0x8, PT ;  /* 0x000000080300780c */ /* 0x000fe20003f24270 */
[----:B------:R-:W-:Y:S02]  /*2120*/  BSSY B1, `(.L_x_35) ;  /* 0x0000008000017945 */ /* 0x000fe40003800000 */
[----:B------:R-:W-:Y:S01]  /*2130*/  FMUL R12, R12, R155 ;  /* 0x0000009b0c0c7220 */ /* 0x000fe20000400000 */
[----:B------:R-:W-:-:S03]  /*2140*/  ISETP.GT.AND P2, PT, R0, RZ, P1 ;  /* 0x000000ff0000720c */ /* 0x000fc60000f44270 */
[----:B------:R-:W-:-:S05]  /*2150*/  FFMA R12, R27, R154, R12 ;  /* 0x0000009a1b0c7223 */ /* 0x000fca000000000c */
[----:B------:R-:W-:-:S05]  /*2160*/  F2FP.BF16.F32.PACK_AB R12, RZ, R12 ;  /* 0x0000000cff0c723e */ /* 0x000fca00000010ff */
[----:B------:R3:W-:Y:S01]  /*2170*/  @P0 STG.E.U16 desc[UR36][R10.64+0x2], R12 ;  /* 0x0000020c0a000986 */ /* 0x0007e2000c101524 */
[----:B------:R-:W-:Y:S05]  /*2180*/  @!P2 BRA `(.L_x_36) ;  /* 0x000000000004a947 */ /* 0x000fea0003800000 */
[----:B------:R4:W5:Y:S02]  /*2190*/  LDG.E.LTC128B.U16 R152, desc[UR36][R6.64+0x10] ;  /* 0x0000102406987981 */ /* 0x000964000c1e1520 */
.L_x_36:
[----:B------:R-:W-:Y:S05]  /*21a0*/  BSYNC B1 ;  /* 0x0000000000017941 */ /* 0x000fea0003800000 */
.L_x_35:
[----:B---3-5:R-:W-:Y:S01]  /*21b0*/  IMAD.U32 R12, R152, 0x10000, RZ ;  /* 0x00010000980c7824 */ /* 0x028fe200078e00ff */
        /* <DEDUP_REMOVED lines=9> */
.L_x_38:
[----:B------:R-:W-:Y:S05]  /*2250*/  BSYNC B1 ;  /* 0x0000000000017941 */ /* 0x000fea0003800000 */
.L_x_37:
[----:B-----5:R-:W-:Y:S01]  /*2260*/  IMAD.U32 R12, R152, 0x10000, RZ ;  /* 0x00010000980c7824 */ /* 0x020fe200078e00ff */
[----:B------:R-:W-:Y:S01]  /*2270*/  ISETP.GT.AND P1, PT, R0, 0x8, P1 ;  /* 0x000000080000780c */ /* 0x000fe20000f24270 */
[----:B------:R-:W-:Y:S02]  /*2280*/  BSSY B1, `(.L_x_39) ;  /* 0x0000007000017945 */ /* 0x000fe40003800000 */
[----:B------:R-:W-:-:S04]  /*2290*/  FMUL R12, R12, R155 ;  /* 0x0000009b0c0c7220 */ /* 0x000fc80000400000 */
[----:B------:R-:W-:-:S05]  /*22a0*/  FFMA R12, R29, R154, R12 ;  /* 0x0000009a1d0c7223 */ /* 0x000fca000000000c */
[----:B------:R-:W-:-:S05]  /*22b0*/  F2FP.BF16.F32.PACK_AB R12, RZ, R12 ;  /* 0x0000000cff0c723e */ /* 0x000fca00000010ff */
[----:B------:R0:W-:Y:S01]  /*22c0*/  @P3 STG.E.U16 desc[UR36][R4.64+0x12], R12 ;  /* 0x0000120c04003986 */ /* 0x0001e2000c101524 */
[----:B------:R-:W-:Y:S05]  /*22d0*/  @!P1 BRA `(.L_x_40) ;  /* 0x0000000000049947 */ /* 0x000fea0003800000 */
[----:B------:R0:W5:Y:S02]  /*22e0*/  LDG.E.LTC128B.U16 R152, desc[UR36][R8.64+0x10] ;  /* 0x0000102408987981 */ /* 0x000164000c1e1520 */
.L_x_40:
[----:B------:R-:W-:Y:S05]  /*22f0*/  BSYNC B1 ;  /* 0x0000000000017941 */ /* 0x000fea0003800000 */
.L_x_39:
[----:B0----5:R-:W-:Y:S01]  /*2300*/  IMAD.U32 R12, R152, 0x10000, RZ ;  /* 0x00010000980c7824 */ /* 0x021fe200078e00ff */
[----:B------:R-:W-:Y:S01]  /*2310*/  ISETP.GT.AND P0, PT, R0, 0x8, P0 ;  /* 0x000000080000780c */ /* 0x000fe20000704270 */
[----:B------:R-:W-:Y:S02]  /*2320*/  BSSY B1, `(.L_x_41) ;  /* 0x0000007000017945 */ /* 0x000fe40003800000 */
[----:B---3--:R-:W-:-:S04]  /*2330*/  FMUL R13, R12, R155 ;  /* 0x0000009b0c0d7220 */ /* 0x008fc80000400000 */
[----:B------:R-:W-:-:S05]  /*2340*/  FFMA R13, R30, R154, R13 ;  /* 0x0000009a1e0d7223 */ /* 0x000fca000000000d */
[----:B------:R-:W-:-:S05]  /*2350*/  F2FP.BF16.F32.PACK_AB R13, RZ, R13 ;  /* 0x0000000dff0d723e */ /* 0x000fca00000010ff */
[----:B------:R0:W-:Y:S01]  /*2360*/  @P1 STG.E.U16 desc[UR36][R10.64+0x10], R13 ;  /* 0x0000100d0a001986 */ /* 0x0001e2000c101524 */
[----:B------:R-:W-:Y:S05]  /*2370*/  @!P0 BRA `(.L_x_42) ;  /* 0x0000000000048947 */ /* 0x000fea0003800000 */
[----:B------:R3:W5:Y:S02]  /*2380*/  LDG.E.LTC128B.U16 R152, desc[UR36][R8.64+0x12] ;  /* 0x0000122408987981 */ /* 0x000764000c1e1520 */
.L_x_42:
[----:B------:R-:W-:Y:S05]  /*2390*/  BSYNC B1 ;  /* 0x0000000000017941 */ /* 0x000fea0003800000 */
.L_x_41:
        /* <DEDUP_REMOVED lines=10> */
.L_x_44:
[----:B------:R-:W-:Y:S05]  /*2440*/  BSYNC B1 ;  /* 0x0000000000017941 */ /* 0x000fea0003800000 */
.L_x_43:
[----:B0----5:R-:W-:Y:S01]  /*2450*/  IMAD.U32 R12, R152, 0x10000, RZ ;  /* 0x00010000980c7824 */ /* 0x021fe200078e00ff */
        /* <DEDUP_REMOVED lines=9> */
.L_x_46:
[----:B------:R-:W-:Y:S05]  /*24f0*/  BSYNC B1 ;  /* 0x0000000000017941 */ /* 0x000fea0003800000 */
.L_x_45:
        /* <DEDUP_REMOVED lines=9> */
.L_x_48:
[----:B------:R-:W-:Y:S05]  /*2590*/  BSYNC B1 ;  /* 0x0000000000017941 */ /* 0x000fea0003800000 */
.L_x_47:
[----:B0----5:R-:W-:Y:S01]  /*25a0*/  IMAD.U32 R12, R152, 0x10000, RZ ;  /* 0x00010000980c7824 */ /* 0x021fe200078e00ff */
        /* <DEDUP_REMOVED lines=8> */
.L_x_50:
[----:B------:R-:W-:Y:S05]  /*2630*/  BSYNC B1 ;  /* 0x0000000000017941 */ /* 0x000fea0003800000 */
.L_x_49:
        /* <DEDUP_REMOVED lines=10> */
.L_x_52:
[----:B------:R-:W-:Y:S05]  /*26e0*/  BSYNC B1 ;  /* 0x0000000000017941 */ /* 0x000fea0003800000 */
.L_x_51:
        /* <DEDUP_REMOVED lines=10> */
.L_x_54:
[----:B------:R-:W-:Y:S05]  /*2790*/  BSYNC B1 ;  /* 0x0000000000017941 */ /* 0x000fea0003800000 */
.L_x_53:
        /* <DEDUP_REMOVED lines=9> */
.L_x_56:
[----:B------:R-:W-:Y:S05]  /*2830*/  BSYNC B1 ;  /* 0x0000000000017941 */ /* 0x000fea0003800000 */
.L_x_55:
        /* <DEDUP_REMOVED lines=9> */
.L_x_58:
[----:B------:R-:W-:Y:S05]  /*28d0*/  BSYNC B1 ;  /* 0x0000000000017941 */ /* 0x000fea0003800000 */
.L_x_57:
        /* <DEDUP_REMOVED lines=10> */
.L_x_60:
[----:B------:R-:W-:Y:S05]  /*2980*/  BSYNC B1 ;  /* 0x0000000000017941 */ /* 0x000fea0003800000 */
.L_x_59:
        /* <DEDUP_REMOVED lines=10> */
.L_x_62:
[----:B------:R-:W-:Y:S05]  /*2a30*/  BSYNC B1 ;  /* 0x0000000000017941 */ /* 0x000fea0003800000 */
.L_x_61:
        /* <DEDUP_REMOVED lines=9> */
.L_x_64:
[----:B------:R-:W-:Y:S05]  /*2ad0*/  BSYNC B1 ;  /* 0x0000000000017941 */ /* 0x000fea0003800000 */
.L_x_63:
        /* <DEDUP_REMOVED lines=9> */
.L_x_66:
[----:B------:R-:W-:Y:S05]  /*2b70*/  BSYNC B1 ;  /* 0x0000000000017941 */ /* 0x000fea0003800000 */
.L_x_65:
        /* <DEDUP_REMOVED lines=10> */
.L_x_68:
[----:B------:R-:W-:Y:S05]  /*2c20*/  BSYNC B1 ;  /* 0x0000000000017941 */ /* 0x000fea0003800000 */
.L_x_67:
        /* <DEDUP_REMOVED lines=10> */
.L_x_70:
[----:B------:R-:W-:Y:S05]  /*2cd0*/  BSYNC B1 ;  /* 0x0000000000017941 */ /* 0x000fea0003800000 */
.L_x_69:
        /* <DEDUP_REMOVED lines=9> */
.L_x_72:
[----:B------:R-:W-:Y:S05]  /*2d70*/  BSYNC B1 ;  /* 0x0000000000017941 */ /* 0x000fea0003800000 */
.L_x_71:
        /* <DEDUP_REMOVED lines=9> */
.L_x_74:
[----:B------:R-:W-:Y:S05]  /*2e10*/  BSYNC B1 ;  /* 0x0000000000017941 */ /* 0x000fea0003800000 */
.L_x_73:
        /* <DEDUP_REMOVED lines=10> */
.L_x_76:
[----:B------:R-:W-:Y:S05]  /*2ec0*/  BSYNC B1 ;  /* 0x0000000000017941 */ /* 0x000fea0003800000 */
.L_x_75:
        /* <DEDUP_REMOVED lines=10> */
.L_x_78:
[----:B------:R-:W-:Y:S05]  /*2f70*/  BSYNC B1 ;  /* 0x0000000000017941 */ /* 0x000fea0003800000 */
.L_x_77:
        /* <DEDUP_REMOVED lines=9> */
.L_x_80:
[----:B------:R-:W-:Y:S05]  /*3010*/  BSYNC B1 ;  /* 0x0000000000017941 */ /* 0x000fea0003800000 */
.L_x_79:
        /* <DEDUP_REMOVED lines=9> */
.L_x_82:
[----:B------:R-:W-:Y:S05]  /*30b0*/  BSYNC B1 ;  /* 0x0000000000017941 */ /* 0x000fea0003800000 */
.L_x_81:
        /* <DEDUP_REMOVED lines=10> */
.L_x_84:
[----:B------:R-:W-:Y:S05]  /*3160*/  BSYNC B1 ;  /* 0x0000000000017941 */ /* 0x000fea0003800000 */
.L_x_83:
        /* <DEDUP_REMOVED lines=10> */
.L_x_86:
[----:B------:R-:W-:Y:S05]  /*3210*/  BSYNC B1 ;  /* 0x0000000000017941 */ /* 0x000fea0003800000 */
.L_x_85:
        /* <DEDUP_REMOVED lines=9> */
.L_x_88:
[----:B------:R-:W-:Y:S05]  /*32b0*/  BSYNC B1 ;  /* 0x0000000000017941 */ /* 0x000fea0003800000 */
.L_x_87:
        /* <DEDUP_REMOVED lines=9> */
.L_x_90:
[----:B------:R-:W-:Y:S05]  /*3350*/  BSYNC B1 ;  /* 0x0000000000017941 */ /* 0x000fea0003800000 */
.L_x_89:
        /* <DEDUP_REMOVED lines=10> */
.L_x_92:
[----:B------:R-:W-:Y:S05]  /*3400*/  BSYNC B1 ;  /* 0x0000000000017941 */ /* 0x000fea0003800000 */
.L_x_91:
        /* <DEDUP_REMOVED lines=10> */
.L_x_94:
[----:B------:R-:W-:Y:S05]  /*34b0*/  BSYNC B1 ;  /* 0x0000000000017941 */ /* 0x000fea0003800000 */
.L_x_93:
        /* <DEDUP_REMOVED lines=9> */
.L_x_96:
[----:B------:R-:W-:Y:S05]  /*3550*/  BSYNC B1 ;  /* 0x0000000000017941 */ /* 0x000fea0003800000 */
.L_x_95:
        /* <DEDUP_REMOVED lines=9> */
.L_x_98:
[----:B------:R-:W-:Y:S05]  /*35f0*/  BSYNC B1 ;  /* 0x0000000000017941 */ /* 0x000fea0003800000 */
.L_x_97:
        /* <DEDUP_REMOVED lines=10> */
.L_x_100:
[----:B------:R-:W-:Y:S05]  /*36a0*/  BSYNC B1 ;  /* 0x0000000000017941 */ /* 0x000fea0003800000 */
.L_x_99:
        /* <DEDUP_REMOVED lines=10> */
.L_x_102:
[----:B------:R-:W-:Y:S05]  /*3750*/  BSYNC B1 ;  /* 0x0000000000017941 */ /* 0x000fea0003800000 */
.L_x_101:
        /* <DEDUP_REMOVED lines=9> */
.L_x_104:
[----:B------:R-:W-:Y:S05]  /*37f0*/  BSYNC B1 ;  /* 0x0000000000017941 */ /* 0x000fea0003800000 */
.L_x_103:
        /* <DEDUP_REMOVED lines=9> */
.L_x_106:
[----:B------:R-:W-:Y:S05]  /*3890*/  BSYNC B1 ;  /* 0x0000000000017941 */ /* 0x000fea0003800000 */
.L_x_105:
        /* <DEDUP_REMOVED lines=10> */
.L_x_108:
[----:B------:R-:W-:Y:S05]  /*3940*/  BSYNC B1 ;  /* 0x0000000000017941 */ /* 0x000fea0003800000 */
.L_x_107:
        /* <DEDUP_REMOVED lines=10> */
.L_x_110:
[----:B------:R-:W-:Y:S05]  /*39f0*/  BSYNC B1 ;  /* 0x0000000000017941 */ /* 0x000fea0003800000 */
.L_x_109:
        /* <DEDUP_REMOVED lines=9> */
.L_x_112:
[----:B------:R-:W-:Y:S05]  /*3a90*/  BSYNC B1 ;  /* 0x0000000000017941 */ /* 0x000fea0003800000 */
.L_x_111:
        /* <DEDUP_REMOVED lines=9> */
.L_x_114:
[----:B------:R-:W-:Y:S05]  /*3b30*/  BSYNC B1 ;  /* 0x0000000000017941 */ /* 0x000fea0003800000 */
.L_x_113:
        /* <DEDUP_REMOVED lines=10> */
.L_x_116:
[----:B------:R-:W-:Y:S05]  /*3be0*/  BSYNC B1 ;  /* 0x0000000000017941 */ /* 0x000fea0003800000 */
.L_x_115:
        /* <DEDUP_REMOVED lines=10> */
.L_x_118:
[----:B------:R-:W-:Y:S05]  /*3c90*/  BSYNC B1 ;  /* 0x0000000000017941 */ /* 0x000fea0003800000 */
.L_x_117:
        /* <DEDUP_REMOVED lines=9> */
.L_x_120:
[----:B------:R-:W-:Y:S05]  /*3d30*/  BSYNC B1 ;  /* 0x0000000000017941 */ /* 0x000fea0003800000 */
.L_x_119:
        /* <DEDUP_REMOVED lines=9> */
.L_x_122:
[----:B------:R-:W-:Y:S05]  /*3dd0*/  BSYNC B1 ;  /* 0x0000000000017941 */ /* 0x000fea0003800000 */
.L_x_121:
        /* <DEDUP_REMOVED lines=10> */
.L_x_124:
[----:B------:R-:W-:Y:S05]  /*3e80*/  BSYNC B1 ;  /* 0x0000000000017941 */ /* 0x000fea0003800000 */
.L_x_123:
        /* <DEDUP_REMOVED lines=10> */
.L_x_126:
[----:B------:R-:W-:Y:S05]  /*3f30*/  BSYNC B1 ;  /* 0x0000000000017941 */ /* 0x000fea0003800000 */
.L_x_125:
        /* <DEDUP_REMOVED lines=9> */
.L_x_128:
[----:B------:R-:W-:Y:S05]  /*3fd0*/  BSYNC B1 ;  /* 0x0000000000017941 */ /* 0x000fea0003800000 */
.L_x_127:
        /* <DEDUP_REMOVED lines=9> */
.L_x_130:
[----:B------:R-:W-:Y:S05]  /*4070*/  BSYNC B1 ;  /* 0x0000000000017941 */ /* 0x000fea0003800000 */
.L_x_129:
        /* <DEDUP_REMOVED lines=10> */
.L_x_132:
[----:B------:R-:W-:Y:S05]  /*4120*/  BSYNC B1 ;  /* 0x0000000000017941 */ /* 0x000fea0003800000 */
.L_x_131:
        /* <DEDUP_REMOVED lines=10> */
.L_x_134:
[----:B------:R-:W-:Y:S05]  /*41d0*/  BSYNC B1 ;  /* 0x0000000000017941 */ /* 0x000fea0003800000 */
.L_x_133:
        /* <DEDUP_REMOVED lines=9> */
.L_x_136:
[----:B------:R-:W-:Y:S05]  /*4270*/  BSYNC B1 ;  /* 0x0000000000017941 */ /* 0x000fea0003800000 */
.L_x_135:
        /* <DEDUP_REMOVED lines=9> */
.L_x_138:
[----:B------:R-:W-:Y:S05]  /*4310*/  BSYNC B1 ;  /* 0x0000000000017941 */ /* 0x000fea0003800000 */
.L_x_137:
        /* <DEDUP_REMOVED lines=10> */
.L_x_140:
[----:B------:R-:W-:Y:S05]  /*43c0*/  BSYNC B1 ;  /* 0x0000000000017941 */ /* 0x000fea0003800000 */
.L_x_139:
        /* <DEDUP_REMOVED lines=10> */
.L_x_142:
[----:B------:R-:W-:Y:S05]  /*4470*/  BSYNC B1 ;  /* 0x0000000000017941 */ /* 0x000fea0003800000 */
.L_x_141:
        /* <DEDUP_REMOVED lines=9> */
.L_x_144:
[----:B------:R-:W-:Y:S05]  /*4510*/  BSYNC B1 ;  /* 0x0000000000017941 */ /* 0x000fea0003800000 */
.L_x_143:
        /* <DEDUP_REMOVED lines=9> */
.L_x_146:
[----:B------:R-:W-:Y:S05]  /*45b0*/  BSYNC B1 ;  /* 0x0000000000017941 */ /* 0x000fea0003800000 */
.L_x_145:
        /* <DEDUP_REMOVED lines=10> */
.L_x_148:
[----:B------:R-:W-:Y:S05]  /*4660*/  BSYNC B1 ;  /* 0x0000000000017941 */ /* 0x000fea0003800000 */
.L_x_147:
        /* <DEDUP_REMOVED lines=10> */
.L_x_150:
[----:B------:R-:W-:Y:S05]  /*4710*/  BSYNC B1 ;  /* 0x0000000000017941 */ /* 0x000fea0003800000 */
.L_x_149:
        /* <DEDUP_REMOVED lines=9> */
.L_x_152:
[----:B------:R-:W-:Y:S05]  /*47b0*/  BSYNC B1 ;  /* 0x0000000000017941 */ /* 0x000fea0003800000 */
.L_x_151:
        /* <DEDUP_REMOVED lines=9> */
.L_x_154:
[----:B------:R-:W-:Y:S05]  /*4850*/  BSYNC B1 ;  /* 0x0000000000017941 */ /* 0x000fea0003800000 */
.L_x_153:
        /* <DEDUP_REMOVED lines=10> */
.L_x_156:
[----:B------:R-:W-:Y:S05]  /*4900*/  BSYNC B1 ;  /* 0x0000000000017941 */ /* 0x000fea0003800000 */
.L_x_155:
        /* <DEDUP_REMOVED lines=10> */
.L_x_158:
[----:B------:R-:W-:Y:S05]  /*49b0*/  BSYNC B1 ;  /* 0x0000000000017941 */ /* 0x000fea0003800000 */
.L_x_157:
        /* <DEDUP_REMOVED lines=9> */
.L_x_160:
[----:B------:R-:W-:Y:S05]  /*4a50*/  BSYNC B1 ;  /* 0x0000000000017941 */ /* 0x000fea0003800000 */
.L_x_159:
        /* <DEDUP_REMOVED lines=9> */
.L_x_162:
[----:B------:R-:W-:Y:S05]  /*4af0*/  BSYNC B1 ;  /* 0x0000000000017941 */ /* 0x000fea0003800000 */
.L_x_161:
        /* <DEDUP_REMOVED lines=10> */
.L_x_164:
[----:B------:R-:W-:Y:S05]  /*4ba0*/  BSYNC B1 ;  /* 0x0000000000017941 */ /* 0x000fea0003800000 */
.L_x_163:
        /* <DEDUP_REMOVED lines=10> */
.L_x_166:
[----:B------:R-:W-:Y:S05]  /*4c50*/  BSYNC B1 ;  /* 0x0000000000017941 */ /* 0x000fea0003800000 */
.L_x_165:
        /* <DEDUP_REMOVED lines=9> */
.L_x_168:
[----:B------:R-:W-:Y:S05]  /*4cf0*/  BSYNC B1 ;  /* 0x0000000000017941 */ /* 0x000fea0003800000 */
.L_x_167:
        /* <DEDUP_REMOVED lines=9> */
.L_x_170:
[----:B------:R-:W-:Y:S05]  /*4d90*/  BSYNC B1 ;  /* 0x0000000000017941 */ /* 0x000fea0003800000 */
.L_x_169:
        /* <DEDUP_REMOVED lines=10> */
.L_x_172:
[----:B------:R-:W-:Y:S05]  /*4e40*/  BSYNC B1 ;  /* 0x0000000000017941 */ /* 0x000fea0003800000 */
.L_x_171:
        /* <DEDUP_REMOVED lines=10> */
.L_x_174:
[----:B------:R-:W-:Y:S05]  /*4ef0*/  BSYNC B1 ;  /* 0x0000000000017941 */ /* 0x000fea0003800000 */
.L_x_173:
        /* <DEDUP_REMOVED lines=9> */
.L_x_176:
[----:B------:R-:W-:Y:S05]  /*4f90*/  BSYNC B1 ;  /* 0x0000000000017941 */ /* 0x000fea0003800000 */
.L_x_175:
        /* <DEDUP_REMOVED lines=9> */
.L_x_178:
[----:B------:R-:W-:Y:S05]  /*5030*/  BSYNC B1 ;  /* 0x0000000000017941 */ /* 0x000fea0003800000 */
.L_x_177:
        /* <DEDUP_REMOVED lines=10> */
.L_x_180:
[----:B------:R-:W-:Y:S05]  /*50e0*/  BSYNC B1 ;  /* 0x0000000000017941 */ /* 0x000fea0003800000 */
.L_x_179:
        /* <DEDUP_REMOVED lines=10> */
.L_x_182:
[----:B------:R-:W-:Y:S05]  /*5190*/  BSYNC B1 ;  /* 0x0000000000017941 */ /* 0x000fea0003800000 */
.L_x_181:
        /* <DEDUP_REMOVED lines=9> */
.L_x_184:
[----:B------:R-:W-:Y:S05]  /*5230*/  BSYNC B1 ;  /* 0x0000000000017941 */ /* 0x000fea0003800000 */
.L_x_183:
        /* <DEDUP_REMOVED lines=9> */
.L_x_186:
[----:B------:R-:W-:Y:S05]  /*52d0*/  BSYNC B1 ;  /* 0x0000000000017941 */ /* 0x000fea0003800000 */
.L_x_185:
        /* <DEDUP_REMOVED lines=10> */
.L_x_188:
[----:B------:R-:W-:Y:S05]  /*5380*/  BSYNC B1 ;  /* 0x0000000000017941 */ /* 0x000fea0003800000 */
.L_x_187:
        /* <DEDUP_REMOVED lines=10> */
.L_x_190:
[----:B------:R-:W-:Y:S05]  /*5430*/  BSYNC B1 ;  /* 0x0000000000017941 */ /* 0x000fea0003800000 */
.L_x_189:
        /* <DEDUP_REMOVED lines=9> */
.L_x_192:
[----:B------:R-:W-:Y:S05]  /*54d0*/  BSYNC B1 ;  /* 0x0000000000017941 */ /* 0x000fea0003800000 */
.L_x_191:
        /* <DEDUP_REMOVED lines=9> */
.L_x_194:
[----:B------:R-:W-:Y:S05]  /*5570*/  BSYNC B1 ;  /* 0x0000000000017941 */ /* 0x000fea0003800000 */
.L_x_193:
        /* <DEDUP_REMOVED lines=10> */
.L_x_196:
[----:B------:R-:W-:Y:S05]  /*5620*/  BSYNC B1 ;  /* 0x0000000000017941 */ /* 0x000fea0003800000 */
.L_x_195:
        /* <DEDUP_REMOVED lines=10> */
.L_x_198:
[----:B------:R-:W-:Y:S05]  /*56d0*/  BSYNC B1 ;  /* 0x0000000000017941 */ /* 0x000fea0003800000 */
.L_x_197:
        /* <DEDUP_REMOVED lines=9> */
.L_x_200:
[----:B------:R-:W-:Y:S05]  /*5770*/  BSYNC B1 ;  /* 0x0000000000017941 */ /* 0x000fea0003800000 */
.L_x_199:
        /* <DEDUP_REMOVED lines=9> */
.L_x_202:
[----:B------:R-:W-:Y:S05]  /*5810*/  BSYNC B1 ;  /* 0x0000000000017941 */ /* 0x000fea0003800000 */
.L_x_201:
        /* <DEDUP_REMOVED lines=10> */
.L_x_204:
[----:B------:R-:W-:Y:S05]  /*58c0*/  BSYNC B1 ;  /* 0x0000000000017941 */ /* 0x000fea0003800000 */
.L_x_203:
        /* <DEDUP_REMOVED lines=10> */
.L_x_206:
[----:B------:R-:W-:Y:S05]  /*5970*/  BSYNC B1 ;  /* 0x0000000000017941 */ /* 0x000fea0003800000 */
.L_x_205:
        /* <DEDUP_REMOVED lines=9> */
.L_x_208:
[----:B------:R-:W-:Y:S05]  /*5a10*/  BSYNC B1 ;  /* 0x0000000000017941 */ /* 0x000fea0003800000 */
.L_x_207:
        /* <DEDUP_REMOVED lines=9> */
.L_x_210:
[----:B------:R-:W-:Y:S05]  /*5ab0*/  BSYNC B1 ;  /* 0x0000000000017941 */ /* 0x000fea0003800000 */
.L_x_209:
        /* <DEDUP_REMOVED lines=10> */
.L_x_212:
[----:B------:R-:W-:Y:S05]  /*5b60*/  BSYNC B1 ;  /* 0x0000000000017941 */ /* 0x000fea0003800000 */
.L_x_211:
        /* <DEDUP_REMOVED lines=10> */
.L_x_214:
[----:B------:R-:W-:Y:S05]  /*5c10*/  BSYNC B1 ;  /* 0x0000000000017941 */ /* 0x000fea0003800000 */
.L_x_213:
        /* <DEDUP_REMOVED lines=9> */
.L_x_216:
[----:B------:R-:W-:Y:S05]  /*5cb0*/  BSYNC B1 ;  /* 0x0000000000017941 */ /* 0x000fea0003800000 */
.L_x_215:
        /* <DEDUP_REMOVED lines=9> */
.L_x_218:
[----:B------:R-:W-:Y:S05]  /*5d50*/  BSYNC B1 ;  /* 0x0000000000017941 */ /* 0x000fea0003800000 */
.L_x_217:
        /* <DEDUP_REMOVED lines=10> */
.L_x_220:
[----:B------:R-:W-:Y:S05]  /*5e00*/  BSYNC B1 ;  /* 0x0000000000017941 */ /* 0x000fea0003800000 */
.L_x_219:
        /* <DEDUP_REMOVED lines=10> */
.L_x_222:
[----:B------:R-:W-:Y:S05]  /*5eb0*/  BSYNC B1 ;  /* 0x0000000000017941 */ /* 0x000fea0003800000 */
.L_x_221:
        /* <DEDUP_REMOVED lines=9> */
.L_x_224:
[----:B------:R-:W-:Y:S05]  /*5f50*/  BSYNC B1 ;  /* 0x0000000000017941 */ /* 0x000fea0003800000 */
.L_x_223:
        /* <DEDUP_REMOVED lines=9> */
.L_x_226:
[----:B------:R-:W-:Y:S05]  /*5ff0*/  BSYNC B1 ;  /* 0x0000000000017941 */ /* 0x000fea0003800000 */
.L_x_225:
        /* <DEDUP_REMOVED lines=10> */
.L_x_228:
[----:B------:R-:W-:Y:S05]  /*60a0*/  BSYNC B1 ;  /* 0x0000000000017941 */ /* 0x000fea0003800000 */
.L_x_227:
        /* <DEDUP_REMOVED lines=10> */
.L_x_230:
[----:B------:R-:W-:Y:S05]  /*6150*/  BSYNC B1 ;  /* 0x0000000000017941 */ /* 0x000fea0003800000 */
.L_x_229:
        /* <DEDUP_REMOVED lines=9> */
.L_x_232:
[----:B------:R-:W-:Y:S05]  /*61f0*/  BSYNC B1 ;  /* 0x0000000000017941 */ /* 0x000fea0003800000 */
.L_x_231:
        /* <DEDUP_REMOVED lines=9> */
.L_x_234:
[----:B------:R-:W-:Y:S05]  /*6290*/  BSYNC B1 ;  /* 0x0000000000017941 */ /* 0x000fea0003800000 */
.L_x_233:
        /* <DEDUP_REMOVED lines=10> */
.L_x_236:
[----:B------:R-:W-:Y:S05]  /*6340*/  BSYNC B1 ;  /* 0x0000000000017941 */ /* 0x000fea0003800000 */
.L_x_235:
        /* <DEDUP_REMOVED lines=10> */
.L_x_238:
[----:B------:R-:W-:Y:S05]  /*63f0*/  BSYNC B1 ;  /* 0x0000000000017941 */ /* 0x000fea0003800000 */
.L_x_237:
        /* <DEDUP_REMOVED lines=9> */
.L_x_240:
[----:B------:R-:W-:Y:S05]  /*6490*/  BSYNC B1 ;  /* 0x0000000000017941 */ /* 0x000fea0003800000 */
.L_x_239:
        /* <DEDUP_REMOVED lines=9> */
.L_x_242:
[----:B------:R-:W-:Y:S05]  /*6530*/  BSYNC B1 ;  /* 0x0000000000017941 */ /* 0x000fea0003800000 */
.L_x_241:
        /* <DEDUP_REMOVED lines=10> */
.L_x_244:
[----:B------:R-:W-:Y:S05]  /*65e0*/  BSYNC B1 ;  /* 0x0000000000017941 */ /* 0x000fea0003800000 */
.L_x_243:
        /* <DEDUP_REMOVED lines=10> */
.L_x_246:
[----:B------:R-:W-:Y:S05]  /*6690*/  BSYNC B1 ;  /* 0x0000000000017941 */ /* 0x000fea0003800000 */
.L_x_245:
        /* <DEDUP_REMOVED lines=9> */
.L_x_248:
[----:B------:R-:W-:Y:S05]  /*6730*/  BSYNC B1 ;  /* 0x0000000000017941 */ /* 0x000fea0003800000 */
.L_x_247:
        /* <DEDUP_REMOVED lines=9> */
.L_x_250:
[----:B------:R-:W-:Y:S05]  /*67d0*/  BSYNC B1 ;  /* 0x0000000000017941 */ /* 0x000fea0003800000 */
.L_x_249:
        /* <DEDUP_REMOVED lines=10> */
.L_x_252:
[----:B------:R-:W-:Y:S05]  /*6880*/  BSYNC B1 ;  /* 0x0000000000017941 */ /* 0x000fea0003800000 */
.L_x_251:
        /* <DEDUP_REMOVED lines=10> */
.L_x_254:
[----:B------:R-:W-:Y:S05]  /*6930*/  BSYNC B1 ;  /* 0x0000000000017941 */ /* 0x000fea0003800000 */
.L_x_253:
        /* <DEDUP_REMOVED lines=9> */
.L_x_256:
[----:B------:R-:W-:Y:S05]  /*69d0*/  BSYNC B1 ;  /* 0x0000000000017941 */ /* 0x000fea0003800000 */
.L_x_255:
        /* <DEDUP_REMOVED lines=9> */
.L_x_258:
[----:B------:R-:W-:Y:S05]  /*6a70*/  BSYNC B1 ;  /* 0x0000000000017941 */ /* 0x000fea0003800000 */
.L_x_257:
        /* <DEDUP_REMOVED lines=10> */
.L_x_260:
[----:B------:R-:W-:Y:S05]  /*6b20*/  BSYNC B1 ;  /* 0x0000000000017941 */ /* 0x000fea0003800000 */
.L_x_259:
        /* <DEDUP_REMOVED lines=10> */
.L_x_262:
[----:B------:R-:W-:Y:S05]  /*6bd0*/  BSYNC B1 ;  /* 0x0000000000017941 */ /* 0x000fea0003800000 */
.L_x_261:
        /* <DEDUP_REMOVED lines=9> */
.L_x_264:
[----:B------:R-:W-:Y:S05]  /*6c70*/  BSYNC B1 ;  /* 0x0000000000017941 */ /* 0x000fea0003800000 */
.L_x_263:
        /* <DEDUP_REMOVED lines=9> */
.L_x_266:
[----:B------:R-:W-:Y:S05]  /*6d10*/  BSYNC B1 ;  /* 0x0000000000017941 */ /* 0x000fea0003800000 */
.L_x_265:
        /* <DEDUP_REMOVED lines=10> */
.L_x_268:
[----:B------:R-:W-:Y:S05]  /*6dc0*/  BSYNC B1 ;  /* 0x0000000000017941 */ /* 0x000fea0003800000 */
.L_x_267:
        /* <DEDUP_REMOVED lines=10> */
.L_x_270:
[----:B------:R-:W-:Y:S05]  /*6e70*/  BSYNC B1 ;  /* 0x0000000000017941 */ /* 0x000fea0003800000 */
.L_x_269:
        /* <DEDUP_REMOVED lines=9> */
.L_x_272:
[----:B------:R-:W-:Y:S05]  /*6f10*/  BSYNC B1 ;  /* 0x0000000000017941 */ /* 0x000fea0003800000 */
.L_x_271:
        /* <DEDUP_REMOVED lines=9> */
.L_x_274:
[----:B------:R-:W-:Y:S05]  /*6fb0*/  BSYNC B1 ;  /* 0x0000000000017941 */ /* 0x000fea0003800000 */
.L_x_273:
        /* <DEDUP_REMOVED lines=10> */
.L_x_276:
[----:B------:R-:W-:Y:S05]  /*7060*/  BSYNC B1 ;  /* 0x0000000000017941 */ /* 0x000fea0003800000 */
.L_x_275:
        /* <DEDUP_REMOVED lines=10> */
.L_x_278:
[----:B------:R-:W-:Y:S05]  /*7110*/  BSYNC B1 ;  /* 0x0000000000017941 */ /* 0x000fea0003800000 */
.L_x_277:
[----:B01--45:R-:W-:Y:S01]  /*7120*/  IMAD.U32 R6, R152, 0x10000, RZ ;  /* 0x0001000098067824 */ /* 0x033fe200078e00ff */
        /* <DEDUP_REMOVED lines=8> */
.L_x_280:
[----:B------:R-:W-:Y:S05]  /*71b0*/  BSYNC B1 ;  /* 0x0000000000017941 */ /* 0x000fea0003800000 */
.L_x_279:
[----:B0-2--5:R-:W-:Y:S01]  /*71c0*/  IMAD.U32 R4, R152, 0x10000, RZ ;  /* 0x0001000098047824 */ /* 0x025fe200078e00ff */
[----:B------:R-:W-:Y:S01]  /*71d0*/  ISETP.GT.AND P0, PT, R0, 0x8, P0 ;  /* 0x000000080000780c */ /* 0x000fe20000704270 */
[----:B------:R-:W-:Y:S01]  /*71e0*/  @P1 IMAD.MOV.U32 R5, RZ, RZ, R11 ;  /* 0x000000ffff051224 */ /* 0x000fe200078e000b */
[----:B------:R-:W-:Y:S01]  /*71f0*/  BSSY B1, `(.L_x_281) ;  /* 0x0000008000017945 */ /* 0x000fe20003800000 */
[----:B------:R-:W-:Y:S01]  /*7200*/  FMUL R3, R4, R155 ;  /* 0x0000009b04037220 */ /* 0x000fe20000400000 */
[----:B------:R-:W-:-:S03]  /*7210*/  @P1 IMAD.MOV.U32 R4, RZ, RZ, R10 ;  /* 0x000000ffff041224 */ /* 0x000fc600078e000a */
[----:B------:R-:W-:-:S05]  /*7220*/  FFMA R3, R150, R154, R3 ;  /* 0x0000009a96037223 */ /* 0x000fca0000000003 */
[----:B------:R-:W-:-:S05]  /*7230*/  F2FP.BF16.F32.PACK_AB R3, RZ, R3 ;  /* 0x00000003ff03723e */ /* 0x000fca00000010ff */
[----:B------:R0:W-:Y:S01]  /*7240*/  @P1 STG.E.U16 desc[UR36][R4.64+0x1f0], R3 ;  /* 0x0001f00304001986 */ /* 0x0001e2000c101524 */
[----:B------:R-:W-:Y:S05]  /*7250*/  @!P0 BRA `(.L_x_282) ;  /* 0x0000000000048947 */ /* 0x000fea0003800000 */
[----:B------:R2:W5:Y:S02]  /*7260*/  LDG.E.LTC128B.U16 R152, desc[UR36][R8.64+0x1f2] ;  /* 0x0001f22408987981 */ /* 0x000564000c1e1520 */
.L_x_282:
[----:B------:R-:W-:Y:S05]  /*7270*/  BSYNC B1 ;  /* 0x0000000000017941 */ /* 0x000fea0003800000 */
.L_x_281:
[----:B------:R-:W-:Y:S05]  /*7280*/  @!P0 BRA `(.L_x_283) ;  /* 0x0000002400308947 */ /* 0x000fea0003800000 */
[----:B-----5:R-:W-:-:S04]  /*7290*/  IMAD.U32 R152, R152, 0x10000, RZ ;  /* 0x0001000098987824 */ /* 0x020fc800078e00ff */
[----:B------:R-:W-:-:S04]  /*72a0*/  FMUL R152, R152, R155 ;  /* 0x0000009b98987220 */ /* 0x000fc80000400000 */
[----:B------:R-:W-:-:S05]  /*72b0*/  FFMA R152, R151, R154, R152 ;  /* 0x0000009a97987223 */ /* 0x000fca0000000098 */
[----:B------:R-:W-:-:S05]  /*72c0*/  F2FP.BF16.F32.PACK_AB R152, RZ, R152 ;  /* 0x00000098ff98723e */ /* 0x000fca00000010ff */
[----:B------:R4:W-:Y:S01]  /*72d0*/  STG.E.U16 desc[UR36][R10.64+0x1f2], R152 ;  /* 0x0001f2980a007986 */ /* 0x0009e2000c101524 */
[----:B------:R-:W-:Y:S05]  /*72e0*/  BRA `(.L_x_283) ;  /* 0x0000002400187947 */ /* 0x000fea0003800000 */
.L_x_30:
[----:B------:R-:W-:Y:S01]  /*72f0*/  ISETP.GT.AND P0, PT, R3, 0x1, PT ;  /* 0x000000010300780c */ /* 0x000fe20003f04270 */
[----:B------:R-:W-:Y:S01]  /*7300*/  ULDC.64 UR4, c[0x0][0x5c0] ;  /* 0x0001700000047ab9 */ /* 0x000fe20000000a00 */
[-C--:B------:R-:W-:Y:S01]  /*7310*/  FMUL R24, R24, R154.reuse ;  /* 0x0000009a18187220 */ /* 0x080fe20000400000 */
[-C--:B------:R-:W-:Y:S01]  /*7320*/  FMUL R25, R25, R154.reuse ;  /* 0x0000009a19197220 */ /* 0x080fe20000400000 */
[----:B------:R-:W-:Y:S01]  /*7330*/  ISETP.GT.AND P3, PT, R0, RZ, P0 ;  /* 0x000000ff0000720c */ /* 0x000fe20000764270 */
[-C--:B------:R-:W-:Y:S01]  /*7340*/  FMUL R26, R26, R154.reuse ;  /* 0x0000009a1a1a7220 */ /* 0x080fe20000400000 */
[----:B------:R-:W-:Y:S01]  /*7350*/  LEA R4, P4, R160, UR4, 0x1 ;  /* 0x00000004a0047c11 */ /* 0x000fe2000f8808ff */
[----:B------:R-:W-:Y:S01]  /*7360*/  FMUL R27, R27, R154 ;  /* 0x0000009a1b1b7220 */ /* 0x000fe20000400000 */
[----:B------:R-:W-:Y:S01]  /*7370*/  F2FP.BF16.F32.PACK_AB R24, RZ, R24 ;  /* 0x00000018ff18723e */ /* 0x000fe200000010ff */
[-C--:B------:R-:W-:Y:S01]  /*7380*/  FMUL R28, R28, R154.reuse ;  /* 0x0000009a1c1c7220 */ /* 0x080fe20000400000 */
[----:B------:R-:W-:Y:S01]  /*7390*/  LEA.HI.X R5, R160, UR5, R169, 0x1, P4 ;  /* 0x00000005a0057c11 */ /* 0x000fe2000a0f0ca9 */
[-C--:B------:R-:W-:Y:S01]  /*73a0*/  FMUL R29, R29, R154.reuse ;  /* 0x0000009a1d1d7220 */ /* 0x080fe20000400000 */
[----:B------:R-:W-:Y:S01]  /*73b0*/  F2FP.BF16.F32.PACK_AB R25, RZ, R25 ;  /* 0x00000019ff19723e */ /* 0x000fe200000010ff */
[-C--:B------:R-:W-:Y:S01]  /*73c0*/  FMUL R30, R30, R154.reuse ;  /* 0x0000009a1e1e7220 */ /* 0x080fe20000400000 */
[----:B------:R-:W-:Y:S01]  /*73d0*/  SHF.L.U64.HI R11, R10, 0x4, R11 ;  /* 0x000000040a0b7819 */ /* 0x000fe2000001020b */
[----:B------:R-:W-:Y:S01]  /*73e0*/  @P1 STG.E.U16 desc[UR36][R4.64], R24 ;  /* 0x0000001804001986 */ /* 0x000fe2000c101524 */
[----:B------:R-:W-:Y:S01]  /*73f0*/  ISETP.GT.AND P1, PT, R3, 0x8, PT ;  /* 0x000000080300780c */ /* 0x000fe20003f24270 */
[----:B------:R-:W-:Y:S01]  /*7400*/  FMUL R31, R31, R154 ;  /* 0x0000009a1f1f7220 */ /* 0x000fe20000400000 */
[----:B------:R-:W-:Y:S01]  /*7410*/  ISETP.GT.AND P4, PT, R0, 0x8, P0 ;  /* 0x000000080000780c */ /* 0x000fe20000784270 */
[----:B------:R-:W-:Y:S01]  /*7420*/  @P3 STG.E.U16 desc[UR36][R4.64+0x2], R25 ;  /* 0x0000021904003986 */ /* 0x000fe2000c101524 */
[----:B------:R-:W-:Y:S01]  /*7430*/  LEA R6, P3, R10, R4, 0x4 ;  /* 0x000000040a067211 */ /* 0x000fe200078620ff */
[-C--:B------:R-:W-:Y:S01]  /*7440*/  FMUL R32, R32, R154.reuse ;  /* 0x0000009a20207220 */ /* 0x080fe20000400000 */
[C---:B------:R-:W-:Y:S01]  /*7450*/  ISETP.GT.AND P2, PT, R0.reuse, 0x8, P2 ;  /* 0x000000080000780c */ /* 0x040fe20001744270 */
[-C--:B------:R-:W-:Y:S01]  /*7460*/  FMUL R33, R33, R154.reuse ;  /* 0x0000009a21217220 */ /* 0x080fe20000400000 */
[----:B------:R-:W-:Y:S01]  /*7470*/  ISETP.GT.AND P0, PT, R3, 0x9, PT ;  /* 0x000000090300780c */ /* 0x000fe20003f04270 */
[----:B------:R-:W-:Y:S01]  /*7480*/  IMAD.X R7, R11, 0x1, R5, P3 ;  /* 0x000000010b077824 */ /* 0x000fe200018e0605 */
[----:B------:R-:W-:Y:S01]  /*7490*/  ISETP.GT.AND P5, PT, R0, RZ, P1 ;  /* 0x000000ff0000720c */ /* 0x000fe20000fa4270 */
[-C--:B------:R-:W-:Y:S01]  /*74a0*/  FMUL R34, R34, R154.reuse ;  /* 0x0000009a22227220 */ /* 0x080fe20000400000 */
[----:B------:R-:W-:Y:S01]  /*74b0*/  ISETP.GT.AND P3, PT, R0, RZ, P0 ;  /* 0x000000ff0000720c */ /* 0x000fe20000764270 */
[----:B------:R-:W-:Y:S01]  /*74c0*/  FMUL R35, R35, R154 ;  /* 0x0000009a23237220 */ /* 0x000fe20000400000 */
[----:B------:R-:W-:Y:S01]  /*74d0*/  F2FP.BF16.F32.PACK_AB R26, RZ, R26 ;  /* 0x0000001aff1a723e */ /* 0x000fe200000010ff */
[-C--:B------:R-:W-:Y:S01]  /*74e0*/  FMUL R36, R36, R154.reuse ;  /* 0x0000009a24247220 */ /* 0x080fe20000400000 */
[----:B------:R-:W-:Y:S01]  /*74f0*/  F2FP.BF16.F32.PACK_AB R27, RZ, R27 ;  /* 0x0000001bff1b723e */ /* 0x000fe200000010ff */
[----:B------:R-:W-:Y:S01]  /*7500*/  FMUL R37, R37, R154 ;  /* 0x0000009a25257220 */ /* 0x000fe20000400000 */
[----:B------:R-:W-:Y:S01]  /*7510*/  F2FP.BF16.F32.PACK_AB R28, RZ, R28 ;  /* 0x0000001cff1c723e */ /* 0x000fe200000010ff */
[----:B------:R-:W-:Y:S01]  /*7520*/  @P2 STG.E.U16 desc[UR36][R6.64], R26 ;  /* 0x0000001a06002986 */ /* 0x000fe2000c101524 */
[----:B------:R-:W-:Y:S01]  /*7530*/  F2FP.BF16.F32.PACK_AB R29, RZ, R29 ;  /* 0x0000001dff1d723e */ /* 0x000fe200000010ff */
[-C--:B------:R-:W-:Y:S01]  /*7540*/  FMUL R38, R38, R154.reuse ;  /* 0x0000009a26267220 */ /* 0x080fe20000400000 */
[C---:B------:R-:W-:Y:S01]  /*7550*/  ISETP.GT.AND P2, PT, R0.reuse, 0x8, P1 ;  /* 0x000000080000780c */ /* 0x040fe20000f44270 */
[----:B------:R-:W-:Y:S01]  /*7560*/  @P4 STG.E.U16 desc[UR36][R6.64+0x2], R27 ;  /* 0x0000021b06004986 */ /* 0x000fe2000c101524 */
[----:B------:R-:W-:Y:S01]  /*7570*/  ISETP.GT.AND P1, PT, R3, 0x10, PT ;  /* 0x000000100300780c */ /* 0x000fe20003f24270 */
[----:B------:R-:W-:Y:S01]  /*7580*/  FMUL R39, R39, R154 ;  /* 0x0000009a27277220 */ /* 0x000fe20000400000 */
[----:B------:R-:W-:Y:S01]  /*7590*/  F2FP.BF16.F32.PACK_AB R30, RZ, R30 ;  /* 0x0000001eff1e723e */ /* 0x000fe200000010ff */
[----:B------:R-:W-:Y:S01]  /*75a0*/  @P5 STG.E.U16 desc[UR36][R4.64+0x10], R28 ;  /* 0x0000101c04005986 */ /* 0x000fe2000c101524 */
[----:B------:R-:W-:Y:S01]  /*75b0*/  ISETP.GT.AND P4, PT, R0, RZ, P1 ;  /* 0x000000ff0000720c */ /* 0x000fe20000f84270 */
[-C--:B------:R-:W-:Y:S01]  /*75c0*/  FMUL R40, R40, R154.reuse ;  /* 0x0000009a28287220 */ /* 0x080fe20000400000 */
[----:B------:R-:W-:Y:S01]  /*75d0*/  F2FP.BF16.F32.PACK_AB R31, RZ, R31 ;  /* 0x0000001fff1f723e */ /* 0x000fe200000010ff */
[----:B------:R-:W-:Y:S01]  /*75e0*/  @P3 STG.E.U16 desc[UR36][R4.64+0x12], R29 ;  /* 0x0000121d04003986 */ /* 0x000fe2000c101524 */
[----:B------:R-:W-:Y:S01]  /*75f0*/  ISETP.GT.AND P3, PT, R0, 0x8, P0 ;  /* 0x000000080000780c */ /* 0x000fe20000764270 */
[----:B------:R-:W-:Y:S01]  /*7600*/  FMUL R41, R41, R154 ;  /* 0x0000009a29297220 */ /* 0x000fe20000400000 */
[----:B------:R-:W-:Y:S01]  /*7610*/  ISETP.GT.AND P0, PT, R3, 0x11, PT ;  /* 0x000000110300780c */ /* 0x000fe20003f04270 */
[----:B------:R-:W-:Y:S01]  /*7620*/  @P2 STG.E.U16 desc[UR36][R6.64+0x10], R30 ;  /* 0x0000101e06002986 */ /* 0x000fe2000c101524 */
[----:B------:R-:W-:Y:S01]  /*7630*/  F2FP.BF16.F32.PACK_AB R32, RZ, R32 ;  /* 0x00000020ff20723e */ /* 0x000fe200000010ff */
[-C--:B------:R-:W-:Y:S01]  /*7640*/  FMUL R42, R42, R154.reuse ;  /* 0x0000009a2a2a7220 */ /* 0x080fe20000400000 */
[C---:B------:R-:W-:Y:S01]  /*7650*/  ISETP.GT.AND P5, PT, R0.reuse, RZ, P0 ;  /* 0x000000ff0000720c */ /* 0x040fe200007a4270 */
[-C--:B------:R-:W-:Y:S01]  /*7660*/  FMUL R43, R43, R154.reuse ;  /* 0x0000009a2b2b7220 */ /* 0x080fe20000400000 */
[----:B------:R-:W-:Y:S01]  /*7670*/  ISETP.GT.AND P2, PT, R0, 0x8, P1 ;  /* 0x000000080000780c */ /* 0x000fe20000f44270 */
[-C--:B------:R-:W-:Y:S01]  /*7680*/  FMUL R44, R44, R154.reuse ;  /* 0x0000009a2c2c7220 */ /* 0x080fe20000400000 */
[----:B------:R-:W-:Y:S01]  /*7690*/  ISETP.GT.AND P1, PT, R3, 0x18, PT ;  /* 0x000000180300780c */ /* 0x000fe20003f24270 */
[-C--:B------:R-:W-:Y:S01]  /*76a0*/  FMUL R45, R45, R154.reuse ;  /* 0x0000009a2d2d7220 */ /* 0x080fe20000400000 */
[----:B------:R-:W-:Y:S01]  /*76b0*/  F2FP.BF16.F32.PACK_AB R33, RZ, R33 ;  /* 0x00000021ff21723e */ /* 0x000fe200000010ff */
[----:B------:R-:W-:Y:S01]  /*76c0*/  @P3 STG.E.U16 desc[UR36][R6.64+0x12], R31 ;  /* 0x0000121f06003986 */ /* 0x000fe2000c101524 */
[----:B------:R-:W-:Y:S01]  /*76d0*/  ISETP.GT.AND P3, PT, R0, 0x8, P0 ;  /* 0x000000080000780c */ /* 0x000fe20000764270 */
[-C--:B------:R-:W-:Y:S01]  /*76e0*/  FMUL R46, R46, R154.reuse ;  /* 0x0000009a2e2e7220 */ /* 0x080fe20000400000 */
[----:B------:R-:W-:Y:S01]  /*76f0*/  ISETP.GT.AND P0, PT, R3, 0x19, PT ;  /* 0x000000190300780c */ /* 0x000fe20003f04270 */
[----:B------:R-:W-:Y:S01]  /*7700*/  @P4 STG.E.U16 desc[UR36][R4.64+0x20], R32 ;  /* 0x0000202004004986 */ /* 0x000fe2000c101524 */
[C---:B------:R-:W-:Y:S01]  /*7710*/  ISETP.GT.AND P4, PT, R0.reuse, RZ, P1 ;  /* 0x000000ff0000720c */ /* 0x040fe20000f84270 */
[----:B------:R-:W-:Y:S01]  /*7720*/  FMUL R47, R47, R154 ;  /* 0x0000009a2f2f7220 */ /* 0x000fe20000400000 */
[----:B------:R-:W-:Y:S01]  /*7730*/  F2FP.BF16.F32.PACK_AB R34, RZ, R34 ;  /* 0x00000022ff22723e */ /* 0x000fe200000010ff */
[----:B------:R-:W-:Y:S01]  /*7740*/  @P5 STG.E.U16 desc[UR36][R4.64+0x22], R33 ;  /* 0x0000222104005986 */ /* 0x000fe2000c101524 */
[----:B------:R-:W-:Y:S01]  /*7750*/  ISETP.GT.AND P5, PT, R0, RZ, P0 ;  /* 0x000000ff0000720c */ /* 0x000fe200007a4270 */
[----:B------:R-:W-:Y:S01]  /*7760*/  FMUL R48, R48, R154 ;  /* 0x0000009a30307220 */ /* 0x000fe20000400000 */
[----:B------:R-:W-:Y:S01]  /*7770*/  F2FP.BF16.F32.PACK_AB R35, RZ, R35 ;  /* 0x00000023ff23723e */ /* 0x000fe200000010ff */
[----:B------:R-:W-:Y:S01]  /*7780*/  @P2 STG.E.U16 desc[UR36][R6.64+0x20], R34 ;  /* 0x0000202206002986 */ /* 0x000fe2000c101524 */
[----:B------:R-:W-:Y:S01]  /*7790*/  F2FP.BF16.F32.PACK_AB R36, RZ, R36 ;  /* 0x00000024ff24723e */ /* 0x000fe200000010ff */
[-C--:B------:R-:W-:Y:S01]  /*77a0*/  FMUL R49, R49, R154.reuse ;  /* 0x0000009a31317220 */ /* 0x080fe20000400000 */
[----:B------:R-:W-:Y:S01]  /*77b0*/  ISETP.GT.AND P2, PT, R0, 0x8, P1 ;  /* 0x000000080000780c */ /* 0x000fe20000f44270 */
[----:B------:R-:W-:Y:S01]  /*77c0*/  @P3 STG.E.U16 desc[UR36][R6.64+0x22], R35 ;  /* 0x0000222306003986 */ /* 0x000fe2000c101524 */
[----:B------:R-:W-:Y:S01]  /*77d0*/  ISETP.GT.AND P1, PT, R3, 0x20, PT ;  /* 0x000000200300780c */ /* 0x000fe20003f24270 */
[-C--:B------:R-:W-:Y:S01]  /*77e0*/  FMUL R50, R50, R154.reuse ;  /* 0x0000009a32327220 */ /* 0x080fe20000400000 */
[----:B------:R-:W-:Y:S01]  /*77f0*/  F2FP.BF16.F32.PACK_AB R37, RZ, R37 ;  /* 0x00000025ff25723e */ /* 0x000fe200000010ff */
[----:B------:R-:W-:Y:S01]  /*7800*/  @P4 STG.E.U16 desc[UR36][R4.64+0x30], R36 ;  /* 0x0000302404004986 */ /* 0x000fe2000c101524 */
[C---:B------:R-:W-:Y:S01]  /*7810*/  ISETP.GT.AND P3, PT, R0.reuse, 0x8, P0 ;  /* 0x000000080000780c */ /* 0x040fe20000764270 */
[-C--:B------:R-:W-:Y:S01]  /*7820*/  FMUL R51, R51, R154.reuse ;  /* 0x0000009a33337220 */ /* 0x080fe20000400000 */
[----:B------:R-:W-:Y:S01]  /*7830*/  ISETP.GT.AND P0, PT, R3, 0x21, PT ;  /* 0x000000210300780c */ /* 0x000fe20003f04270 */
[----:B------:R-:W-:Y:S01]  /*7840*/  @P5 STG.E.U16 desc[UR36][R4.64+0x32], R37 ;  /* 0x0000322504005986 */ /* 0x000fe2000c101524 */
[----:B------:R-:W-:Y:S01]  /*7850*/  ISETP.GT.AND P4, PT, R0, RZ, P1 ;  /* 0x000000ff0000720c */ /* 0x000fe20000f84270 */
[----:B------:R-:W-:Y:S01]  /*7860*/  FMUL R52, R52, R154 ;  /* 0x0000009a34347220 */ /* 0x000fe20000400000 */
[----:B------:R-:W-:Y:S01]  /*7870*/  F2FP.BF16.F32.PACK_AB R38, RZ, R38 ;  /* 0x00000026ff26723e */ /* 0x000fe200000010ff */
[-C--:B------:R-:W-:Y:S01]  /*7880*/  FMUL R53, R53, R154.reuse ;  /* 0x0000009a35357220 */ /* 0x080fe20000400000 */
        /* <DEDUP_REMOVED lines=325> */
[----:B------:R-:W-:Y:S01]  /*8ce0*/  FMUL R151, R151, R154 ;  /* 0x0000009a97977220 */ /* 0x000fe20000400000 */
[----:B------:R-:W-:Y:S01]  /*8cf0*/  ISETP.GT.AND P2, PT, R0, 0x8, P1 ;  /* 0x000000080000780c */ /* 0x000fe20000f44270 */
[----:B------:R-:W-:Y:S01]  /*8d00*/  @P3 STG.E.U16 desc[UR36][R6.64+0x132], R103 ;  /* 0x0001326706003986 */ /* 0x000fe2000c101524 */
[----:B------:R-:W-:-:S02]  /*8d10*/  ISETP.GT.AND P1, PT, R3, 0xa8, PT ;  /* 0x000000a80300780c */ /* 0x000fc40003f24270 */
[----:B------:R-:W-:Y:S01]  /*8d20*/  F2FP.BF16.F32.PACK_AB R105, RZ, R105 ;  /* 0x00000069ff69723e */ /* 0x000fe200000010ff */
[----:B------:R-:W-:Y:S01]  /*8d30*/  @P4 STG.E.U16 desc[UR36][R4.64+0x140], R104 ;  /* 0x0001406804004986 */ /* 0x000fe2000c101524 */
[C---:B------:R-:W-:Y:S02]  /*8d40*/  ISETP.GT.AND P3, PT, R0.reuse, 0x8, P0 ;  /* 0x000000080000780c */ /* 0x040fe40000764270 */
[----:B------:R-:W-:Y:S01]  /*8d50*/  ISETP.GT.AND P0, PT, R3, 0xa9, PT ;  /* 0x000000a90300780c */ /* 0x000fe20003f04270 */
[----:B------:R-:W-:Y:S01]  /*8d60*/  @P5 STG.E.U16 desc[UR36][R4.64+0x142], R105 ;  /* 0x0001426904005986 */ /* 0x000fe2000c101524 */
[C---:B------:R-:W-:Y:S02]  /*8d70*/  ISETP.GT.AND P4, PT, R0.reuse, RZ, P1 ;  /* 0x000000ff0000720c */ /* 0x040fe40000f84270 */
[----:B------:R-:W-:Y:S02]  /*8d80*/  F2FP.BF16.F32.PACK_AB R106, RZ, R106 ;  /* 0x0000006aff6a723e */ /* 0x000fe400000010ff */
[----:B------:R-:W-:-:S02]  /*8d90*/  ISETP.GT.AND P5, PT, R0, RZ, P0 ;  /* 0x000000ff0000720c */ /* 0x000fc400007a4270 */
[----:B------:R-:W-:Y:S01]  /*8da0*/  F2FP.BF16.F32.PACK_AB R107, RZ, R107 ;  /* 0x0000006bff6b723e */ /* 0x000fe200000010ff */
[----:B------:R-:W-:Y:S01]  /*8db0*/  @P2 STG.E.U16 desc[UR36][R6.64+0x140], R106 ;  /* 0x0001406a06002986 */ /* 0x000fe2000c101524 */
[----:B------:R-:W-:Y:S02]  /*8dc0*/  F2FP.BF16.F32.PACK_AB R108, RZ, R108 ;  /* 0x0000006cff6c723e */ /* 0x000fe400000010ff */
[C---:B------:R-:W-:Y:S01]  /*8dd0*/  ISETP.GT.AND P2, PT, R0.reuse, 0x8, P1 ;  /* 0x000000080000780c */ /* 0x040fe20000f44270 */
[----:B------:R-:W-:Y:S01]  /*8de0*/  @P3 STG.E.U16 desc[UR36][R6.64+0x142], R107 ;  /* 0x0001426b06003986 */ /* 0x000fe2000c101524 */
[----:B------:R-:W-:Y:S02]  /*8df0*/  ISETP.GT.AND P1, PT, R3, 0xb0, PT ;  /* 0x000000b00300780c */ /* 0x000fe40003f24270 */
[----:B------:R-:W-:Y:S01]  /*8e00*/  F2FP.BF16.F32.PACK_AB R109, RZ, R109 ;  /* 0x0000006dff6d723e */ /* 0x000fe200000010ff */
[----:B------:R-:W-:Y:S01]  /*8e10*/  @P4 STG.E.U16 desc[UR36][R4.64+0x150], R108 ;  /* 0x0001506c04004986 */ /* 0x000fe2000c101524 */
[----:B------:R-:W-:-:S02]  /*8e20*/  ISETP.GT.AND P3, PT, R0, 0x8, P0 ;  /* 0x000000080000780c */ /* 0x000fc40000764270 */
[----:B------:R-:W-:Y:S01]  /*8e30*/  ISETP.GT.AND P0, PT, R3, 0xb1, PT ;  /* 0x000000b10300780c */ /* 0x000fe20003f04270 */
[----:B------:R-:W-:Y:S01]  /*8e40*/  @P5 STG.E.U16 desc[UR36][R4.64+0x152], R109 ;  /* 0x0001526d04005986 */ /* 0x000fe2000c101524 */
[C---:B------:R-:W-:Y:S02]  /*8e50*/  ISETP.GT.AND P4, PT, R0.reuse, RZ, P1 ;  /* 0x000000ff0000720c */ /* 0x040fe40000f84270 */
[----:B------:R-:W-:Y:S02]  /*8e60*/  F2FP.BF16.F32.PACK_AB R110, RZ, R110 ;  /* 0x0000006eff6e723e */ /* 0x000fe400000010ff */
[----:B------:R-:W-:Y:S02]  /*8e70*/  ISETP.GT.AND P5, PT, R0, RZ, P0 ;  /* 0x000000ff0000720c */ /* 0x000fe400007a4270 */
[----:B------:R-:W-:Y:S01]  /*8e80*/  F2FP.BF16.F32.PACK_AB R111, RZ, R111 ;  /* 0x0000006fff6f723e */ /* 0x000fe200000010ff */
[----:B------:R-:W-:Y:S01]  /*8e90*/  @P2 STG.E.U16 desc[UR36][R6.64+0x150], R110 ;  /* 0x0001506e06002986 */ /* 0x000fe2000c101524 */
[----:B------:R-:W-:-:S02]  /*8ea0*/  F2FP.BF16.F32.PACK_AB R112, RZ, R112 ;  /* 0x00000070ff70723e */ /* 0x000fc400000010ff */
[C---:B------:R-:W-:Y:S01]  /*8eb0*/  ISETP.GT.AND P2, PT, R0.reuse, 0x8, P1 ;  /* 0x000000080000780c */ /* 0x040fe20000f44270 */
[----:B------:R-:W-:Y:S01]  /*8ec0*/  @P3 STG.E.U16 desc[UR36][R6.64+0x152], R111 ;  /* 0x0001526f06003986 */ /* 0x000fe2000c101524 */
[C---:B------:R-:W-:Y:S02]  /*8ed0*/  ISETP.GT.AND P1, PT, R3.reuse, 0xb8, PT ;  /* 0x000000b80300780c */ /* 0x040fe40003f24270 */
[----:B------:R-:W-:Y:S01]  /*8ee0*/  F2FP.BF16.F32.PACK_AB R113, RZ, R113 ;  /* 0x00000071ff71723e */ /* 0x000fe200000010ff */
[----:B------:R-:W-:Y:S01]  /*8ef0*/  @P4 STG.E.U16 desc[UR36][R4.64+0x160], R112 ;  /* 0x0001607004004986 */ /* 0x000fe2000c101524 */
[C---:B------:R-:W-:Y:S02]  /*8f00*/  ISETP.GT.AND P3, PT, R0.reuse, 0x8, P0 ;  /* 0x000000080000780c */ /* 0x040fe40000764270 */
[----:B------:R-:W-:Y:S01]  /*8f10*/  ISETP.GT.AND P0, PT, R3, 0xb9, PT ;  /* 0x000000b90300780c */ /* 0x000fe20003f04270 */
[----:B------:R-:W-:Y:S01]  /*8f20*/  @P5 STG.E.U16 desc[UR36][R4.64+0x162], R113 ;  /* 0x0001627104005986 */ /* 0x000fe2000c101524 */
[----:B------:R-:W-:-:S02]  /*8f30*/  ISETP.GT.AND P4, PT, R0, RZ, P1 ;  /* 0x000000ff0000720c */ /* 0x000fc40000f84270 */
[----:B------:R-:W-:Y:S02]  /*8f40*/  F2FP.BF16.F32.PACK_AB R114, RZ, R114 ;  /* 0x00000072ff72723e */ /* 0x000fe400000010ff */
[C---:B------:R-:W-:Y:S02]  /*8f50*/  ISETP.GT.AND P5, PT, R0.reuse, RZ, P0 ;  /* 0x000000ff0000720c */ /* 0x040fe400007a4270 */
[----:B------:R-:W-:Y:S01]  /*8f60*/  F2FP.BF16.F32.PACK_AB R115, RZ, R115 ;  /* 0x00000073ff73723e */ /* 0x000fe200000010ff */
[----:B------:R-:W-:Y:S01]  /*8f70*/  @P2 STG.E.U16 desc[UR36][R6.64+0x160], R114 ;  /* 0x0001607206002986 */ /* 0x000fe2000c101524 */
[----:B------:R-:W-:Y:S02]  /*8f80*/  F2FP.BF16.F32.PACK_AB R116, RZ, R116 ;  /* 0x00000074ff74723e */ /* 0x000fe400000010ff */
        /* <DEDUP_REMOVED lines=65> */
[----:B------:R-:W-:Y:S02]  /*93a0*/  ISETP.GT.AND P5, PT, R0, RZ, P0 ;  /* 0x000000ff0000720c */ /* 0x000fe400007a4270 */
[----:B------:R-:W-:Y:S02]  /*93b0*/  F2FP.BF16.F32.PACK_AB R134, RZ, R134 ;  /* 0x00000086ff86723e */ /* 0x000fe400000010ff */
[----:B------:R-:W-:Y:S02]  /*93c0*/  F2FP.BF16.F32.PACK_AB R135, RZ, R135 ;  /* 0x00000087ff87723e */ /* 0x000fe400000010ff */
[----:B------:R-:W-:Y:S01]  /*93d0*/  F2FP.BF16.F32.PACK_AB R136, RZ, R136 ;  /* 0x00000088ff88723e */ /* 0x000fe200000010ff */
[----:B------:R-:W-:Y:S01]  /*93e0*/  @P2 STG.E.U16 desc[UR36][R6.64+0x1b0], R134 ;  /* 0x0001b08606002986 */ /* 0x000fe2000c101524 */
[----:B------:R-:W-:-:S02]  /*93f0*/  F2FP.BF16.F32.PACK_AB R137, RZ, R137 ;  /* 0x00000089ff89723e */ /* 0x000fc400000010ff */
[C---:B------:R-:W-:Y:S01]  /*9400*/  ISETP.GT.AND P1, PT, R0.reuse, 0x8, P1 ;  /* 0x000000080000780c */ /* 0x040fe20000f24270 */
[----:B------:R-:W-:Y:S01]  /*9410*/  @P3 STG.E.U16 desc[UR36][R6.64+0x1b2], R135 ;  /* 0x0001b28706003986 */ /* 0x000fe2000c101524 */
[C---:B------:R-:W-:Y:S02]  /*9420*/  ISETP.GT.AND P2, PT, R0.reuse, 0x8, P0 ;  /* 0x000000080000780c */ /* 0x040fe40000744270 */
[C---:B------:R-:W-:Y:S01]  /*9430*/  ISETP.GT.AND P0, PT, R3.reuse, 0xe9, PT ;  /* 0x000000e90300780c */ /* 0x040fe20003f04270 */
[----:B------:R-:W-:Y:S01]  /*9440*/  @P4 STG.E.U16 desc[UR36][R4.64+0x1c0], R136 ;  /* 0x0001c08804004986 */ /* 0x000fe2000c101524 */
[----:B------:R-:W-:Y:S02]  /*9450*/  ISETP.GT.AND P4, PT, R3, 0xe8, PT ;  /* 0x000000e80300780c */ /* 0x000fe40003f84270 */
[----:B------:R-:W-:Y:S01]  /*9460*/  F2FP.BF16.F32.PACK_AB R138, RZ, R138 ;  /* 0x0000008aff8a723e */ /* 0x000fe200000010ff */
[----:B------:R-:W-:Y:S01]  /*9470*/  @P5 STG.E.U16 desc[UR36][R4.64+0x1c2], R137 ;  /* 0x0001c28904005986 */ /* 0x000fe2000c101524 */
[----:B------:R-:W-:-:S02]  /*9480*/  ISETP.GT.AND P5, PT, R0, RZ, P4 ;  /* 0x000000ff0000720c */ /* 0x000fc400027a4270 */
[----:B------:R-:W-:Y:S01]  /*9490*/  F2FP.BF16.F32.PACK_AB R139, RZ, R139 ;  /* 0x0000008bff8b723e */ /* 0x000fe200000010ff */
[----:B------:R-:W-:Y:S01]  /*94a0*/  @P1 STG.E.U16 desc[UR36][R6.64+0x1c0], R138 ;  /* 0x0001c08a06001986 */ /* 0x000fe2000c101524 */
[----:B------:R-:W-:Y:S02]  /*94b0*/  F2FP.BF16.F32.PACK_AB R140, RZ, R140 ;  /* 0x0000008cff8c723e */ /* 0x000fe400000010ff */
[C---:B------:R-:W-:Y:S01]  /*94c0*/  ISETP.GT.AND P3, PT, R0.reuse, RZ, P0 ;  /* 0x000000ff0000720c */ /* 0x040fe20000764270 */
[----:B------:R-:W-:Y:S01]  /*94d0*/  @P2 STG.E.U16 desc[UR36][R6.64+0x1c2], R139 ;  /* 0x0001c28b06002986 */ /* 0x000fe2000c101524 */
[C---:B------:R-:W-:Y:S02]  /*94e0*/  ISETP.GT.AND P4, PT, R0.reuse, 0x8, P4 ;  /* 0x000000080000780c */ /* 0x040fe40002784270 */
[----:B------:R-:W-:Y:S02]  /*94f0*/  F2FP.BF16.F32.PACK_AB R141, RZ, R141 ;  /* 0x0000008dff8d723e */ /* 0x000fe400000010ff */
[----:B------:R-:W-:Y:S01]  /*9500*/  F2FP.BF16.F32.PACK_AB R142, RZ, R142 ;  /* 0x0000008eff8e723e */ /* 0x000fe200000010ff */
[----:B------:R-:W-:Y:S01]  /*9510*/  @P5 STG.E.U16 desc[UR36][R4.64+0x1d0], R140 ;  /* 0x0001d08c04005986 */ /* 0x000fe2000c101524 */
[----:B------:R-:W-:-:S02]  /*9520*/  ISETP.GT.AND P5, PT, R0, 0x8, P0 ;  /* 0x000000080000780c */ /* 0x000fc400007a4270 */
[----:B------:R-:W-:Y:S02]  /*9530*/  F2FP.BF16.F32.PACK_AB R143, RZ, R143 ;  /* 0x0000008fff8f723e */ /* 0x000fe400000010ff */
[C---:B------:R-:W-:Y:S01]  /*9540*/  ISETP.GT.AND P0, PT, R3.reuse, 0xf1, PT ;  /* 0x000000f10300780c */ /* 0x040fe20003f04270 */
[----:B------:R-:W-:Y:S01]  /*9550*/  @P3 STG.E.U16 desc[UR36][R4.64+0x1d2], R141 ;  /* 0x0001d28d04003986 */ /* 0x000fe2000c101524 */
[----:B------:R-:W-:Y:S02]  /*9560*/  ISETP.GT.AND P3, PT, R3, 0xf0, PT ;  /* 0x000000f00300780c */ /* 0x000fe40003f64270 */
[----:B------:R-:W-:Y:S01]  /*9570*/  F2FP.BF16.F32.PACK_AB R144, RZ, R144 ;  /* 0x00000090ff90723e */ /* 0x000fe200000010ff */
[----:B------:R-:W-:Y:S01]  /*9580*/  @P4 STG.E.U16 desc[UR36][R6.64+0x1d0], R142 ;  /* 0x0001d08e06004986 */ /* 0x000fe2000c101524 */
[C---:B------:R-:W-:Y:S02]  /*9590*/  ISETP.GT.AND P4, PT, R0.reuse, RZ, P3 ;  /* 0x000000ff0000720c */ /* 0x040fe40001f84270 */
[----:B------:R-:W-:Y:S01]  /*95a0*/  F2FP.BF16.F32.PACK_AB R145, RZ, R145 ;  /* 0x00000091ff91723e */ /* 0x000fe200000010ff */
[----:B------:R-:W-:Y:S01]  /*95b0*/  @P5 STG.E.U16 desc[UR36][R6.64+0x1d2], R143 ;  /* 0x0001d28f06005986 */ /* 0x000fe2000c101524 */
[----:B------:R-:W-:-:S02]  /*95c0*/  ISETP.GT.AND P5, PT, R0, RZ, P0 ;  /* 0x000000ff0000720c */ /* 0x000fc400007a4270 */
[C---:B------:R-:W-:Y:S02]  /*95d0*/  ISETP.GT.AND P2, PT, R3.reuse, 0xf8, PT ;  /* 0x000000f80300780c */ /* 0x040fe40003f44270 */
[----:B------:R-:W-:Y:S02]  /*95e0*/  ISETP.GT.AND P1, PT, R3, 0xf9, PT ;  /* 0x000000f90300780c */ /* 0x000fe40003f24270 */
[C---:B------:R-:W-:Y:S02]  /*95f0*/  ISETP.GT.AND P3, PT, R0.reuse, 0x8, P3 ;  /* 0x000000080000780c */ /* 0x040fe40001f64270 */
[C---:B------:R-:W-:Y:S01]  /*9600*/  ISETP.GT.AND P0, PT, R0.reuse, 0x8, P0 ;  /* 0x000000080000780c */ /* 0x040fe20000704270 */
[----:B------:R-:W-:Y:S01]  /*9610*/  @P4 STG.E.U16 desc[UR36][R4.64+0x1e0], R144 ;  /* 0x0001e09004004986 */ /* 0x000fe2000c101524 */
[C---:B------:R-:W-:Y:S02]  /*9620*/  ISETP.GT.AND P4, PT, R0.reuse, RZ, P1 ;  /* 0x000000ff0000720c */ /* 0x040fe40000f84270 */
[----:B------:R-:W-:Y:S01]  /*9630*/  F2FP.BF16.F32.PACK_AB R146, RZ, R146 ;  /* 0x00000092ff92723e */ /* 0x000fe200000010ff */
[----:B------:R-:W-:Y:S01]  /*9640*/  @P5 STG.E.U16 desc[UR36][R4.64+0x1e2], R145 ;  /* 0x0001e29104005986 */ /* 0x000fe2000c101524 */
[----:B------:R-:W-:-:S02]  /*9650*/  ISETP.GT.AND P5, PT, R0, RZ, P2 ;  /* 0x000000ff0000720c */ /* 0x000fc400017a4270 */
[C---:B------:R-:W-:Y:S02]  /*9660*/  ISETP.GT.AND P2, PT, R0.reuse, 0x8, P2 ;  /* 0x000000080000780c */ /* 0x040fe40001744270 */
[----:B------:R-:W-:Y:S01]  /*9670*/  F2FP.BF16.F32.PACK_AB R147, RZ, R147 ;  /* 0x00000093ff93723e */ /* 0x000fe200000010ff */
[----:B------:R-:W-:Y:S01]  /*9680*/  @P3 STG.E.U16 desc[UR36][R6.64+0x1e0], R146 ;  /* 0x0001e09206003986 */ /* 0x000fe2000c101524 */
[----:B------:R-:W-:Y:S02]  /*9690*/  ISETP.GT.AND P1, PT, R0, 0x8, P1 ;  /* 0x000000080000780c */ /* 0x000fe40000f24270 */
[----:B------:R-:W-:Y:S01]  /*96a0*/  F2FP.BF16.F32.PACK_AB R148, RZ, R148 ;  /* 0x00000094ff94723e */ /* 0x000fe200000010ff */
[----:B------:R-:W-:Y:S01]  /*96b0*/  @P0 STG.E.U16 desc[UR36][R6.64+0x1e2], R147 ;  /* 0x0001e29306000986 */ /* 0x000fe2000c101524 */
[----:B------:R-:W-:Y:S02]  /*96c0*/  F2FP.BF16.F32.PACK_AB R149, RZ, R149 ;  /* 0x00000095ff95723e */ /* 0x000fe400000010ff */
[----:B------:R-:W-:Y:S01]  /*96d0*/  F2FP.BF16.F32.PACK_AB R150, RZ, R150 ;  /* 0x00000096ff96723e */ /* 0x000fe200000010ff */
[----:B------:R-:W-:Y:S01]  /*96e0*/  @P5 STG.E.U16 desc[UR36][R4.64+0x1f0], R148 ;  /* 0x0001f09404005986 */ /* 0x000fe2000c101524 */
[----:B------:R-:W-:-:S03]  /*96f0*/  F2FP.BF16.F32.PACK_AB R151, RZ, R151 ;  /* 0x00000097ff97723e */ /* 0x000fc600000010ff */
[----:B------:R0:W-:Y:S02]  /*9700*/  @P4 STG.E.U16 desc[UR36][R4.64+0x1f2], R149 ;  /* 0x0001f29504004986 */ /* 0x0001e4000c101524 */
[----:B0-----:R-:W-:Y:S02]  /*9710*/  @P2 IMAD.MOV.U32 R4, RZ, RZ, R6 ;  /* 0x000000ffff042224 */ /* 0x001fe400078e0006 */
[----:B------:R-:W-:-:S05]  /*9720*/  @P2 IMAD.MOV.U32 R5, RZ, RZ, R7 ;  /* 0x000000ffff052224 */ /* 0x000fca00078e0007 */
[----:B------:R0:W-:Y:S04]  /*9730*/  @P2 STG.E.U16 desc[UR36][R4.64+0x1f0], R150 ;  /* 0x0001f09604002986 */ /* 0x0001e8000c101524 */
[----:B------:R0:W-:Y:S02]  /*9740*/  @P1 STG.E.U16 desc[UR36][R6.64+0x1f2], R151 ;  /* 0x0001f29706001986 */ /* 0x0001e4000c101524 */
.L_x_283:
[----:B------:R-:W-:Y:S05]  /*9750*/  BSYNC B0 ;  /* 0x0000000000007941 */ /* 0x000fea0003800000 */
.L_x_29:
[----:B------:R-:W-:Y:S01]  /*9760*/  ULDC UR4, c[0x0][0xc] ;  /* 0x0000030000047ab9 */ /* 0x000fe20000000800 */
[----:B------:R-:W-:Y:S01]  /*9770*/  ULDC UR5, c[0x0][0x10] ;  /* 0x0000040000057ab9 */ /* 0x000fe20000000800 */
[----:B0-----:R-:W0:Y:S01]  /*9780*/  LDC R3, c[0x0][0x14] ;  /* 0x00000500ff037b82 */ /* 0x001e220000000800 */
[----:B------:R-:W-:Y:S01]  /*9790*/  UIMAD.WIDE.U32 UR4, UR4, UR5, URZ ;  /* 0x00000005040472a5 */ /* 0x000fe2000f8e003f */
[----:B------:R-:W-:Y:S01]  /*97a0*/  PRMT R0, RZ, 0x7610, R0 ;  /* 0x00007610ff007816 */ /* 0x000fe20000000000 */
[----:B----45:R-:W-:Y:S02]  /*97b0*/  IMAD.MOV.U32 R152, RZ, RZ, -0x1 ;  /* 0xffffffffff987424 */ /* 0x030fe400078e00ff */
[----:B------:R-:W-:Y:S02]  /*97c0*/  IMAD.MOV.U32 R23, RZ, RZ, -0x1 ;  /* 0xffffffffff177424 */ /* 0x000fe400078e00ff */
[----:B0-----:R-:W-:-:S04]  /*97d0*/  IMAD.WIDE.U32 R16, R3, UR4, R16 ;  /* 0x0000000403107c25 */ /* 0x001fc8000f8e0010 */
[----:B------:R-:W-:Y:S01]  /*97e0*/  IMAD R3, R3, UR5, RZ ;  /* 0x0000000503037c24 */ /* 0x000fe2000f8e02ff */
[----:B------:R-:W-:Y:S02]  /*97f0*/  ULDC.64 UR4, c[0x0][0x650] ;  /* 0x0001940000047ab9 */ /* 0x000fe40000000a00 */
[----:B------:R-:W-:Y:S01]  /*9800*/  ISETP.GE.U32.AND P0, PT, R16, UR4, PT ;  /* 0x0000000410007c0c */ /* 0x000fe2000bf06070 */
[----:B------:R-:W-:-:S05]  /*9810*/  IMAD.IADD R17, R17, 0x1, R3 ;  /* 0x0000000111117824 */ /* 0x000fca00078e0203 */
[----:B------:R-:W-:-:S13]  /*9820*/  ISETP.GE.U32.AND.EX P0, PT, R17, UR5, PT, P0 ;  /* 0x0000000511007c0c */ /* 0x000fda000bf06100 */
[----:B------:R-:W-:Y:S05]  /*9830*/  @P0 BRA `(.L_x_284) ;  /* 0x0000000400640947 */ /* 0x000fea0003800000 */
[----:B------:R-:W0:Y:S01]  /*9840*/  S2R R12, SR_CTAID.X ;  /* 0x00000000000c7919 */ /* 0x000e220000002500 */
[----:B------:R-:W4:Y:S01]  /*9850*/  LDC.64 R10, c[0x0][0x628] ;  /* 0x00018a00ff0a7b82 */ /* 0x000f220000000a00 */
[----:B------:R-:W-:Y:S01]  /*9860*/  ULDC UR4, c[0x0][0x150] ;  /* 0x0000540000047ab9 */ /* 0x000fe20000000800 */
[----:B-123--:R-:W-:Y:S01]  /*9870*/  IMAD.MOV.U32 R8, RZ, RZ, R16 ;  /* 0x000000ffff087224 */ /* 0x00efe200078e0010 */
[----:B------:R-:W1:Y:S01]  /*9880*/  S2R R24, SR_CTAID.Y ;  /* 0x0000000000187919 */ /* 0x000e620000002600 */
[----:B------:R-:W-:-:S04]  /*9890*/  IMAD.MOV.U32 R9, RZ, RZ, R17 ;  /* 0x000000ffff097224 */ /* 0x000fc800078e0011 */
[----:B------:R-:W2:Y:S08]  /*98a0*/  LDC R21, c[0x0][0x144] ;  /* 0x00005100ff157b82 */ /* 0x000eb00000000800 */
[----:B------:R-:W3:Y:S08]  /*98b0*/  LDC R0, c[0x0][0x630] ;  /* 0x00018c00ff007b82 */ /* 0x000ef00000000800 */
[----:B------:R-:W1:Y:S01]  /*98c0*/  LDC.64 R14, c[0x0][0x620] ;  /* 0x00018800ff0e7b82 */ /* 0x000e620000000a00 */
[----:B----4-:R-:W-:-:S04]  /*98d0*/  ISETP.NE.U32.AND P0, PT, R10, RZ, PT ;  /* 0x000000ff0a00720c */ /* 0x010fc80003f05070 */
[----:B------:R-:W-:Y:S02]  /*98e0*/  ISETP.NE.AND.EX P0, PT, R11, RZ, PT, P0 ;  /* 0x000000ff0b00720c */ /* 0x000fe40003f05300 */
[----:B0-----:R-:W-:-:S05]  /*98f0*/  I2FP.F32.U32 R3, R12 ;  /* 0x0000000c00037245 */ /* 0x001fca0000201000 */
[----:B------:R-:W-:-:S04]  /*9900*/  FMUL R3, R3, UR4 ;  /* 0x0000000403037c20 */ /* 0x000fc80008400000 */
[----:B------:R0:W4:Y:S02]  /*9910*/  F2I.U32.TRUNC.NTZ R20, R3 ;  /* 0x0000000300147305 */ /* 0x000124000020f000 */
[----:B--23--:R-:W-:Y:S05]  /*9920*/  @!P0 BRA `(.L_x_285) ;  /* 0x0000000000288947 */ /* 0x00cfea0003800000 */
[----:B0-----:R-:W0:Y:S02]  /*9930*/  LDC R3, c[0x0][0x634] ;  /* 0x00018d00ff037b82 */ /* 0x001e240000000800 */
        /* <DEDUP_REMOVED lines=9> */
.L_x_285:
[----:B------:R-:W2:Y:S01]  /*99d0*/  LDC.64 R30, c[0x0][0x640] ;  /* 0x00019000ff1e7b82 */ /* 0x000ea20000000a00 */
[-CC-:B------:R-:W-:Y:S01]  /*99e0*/  SHF.R.U64 R23, R8, R0.reuse, R9.reuse ;  /* 0x0000000008177219 */ /* 0x180fe20000001209 */
[----:B----4-:R-:W-:Y:S01]  /*99f0*/  IMAD.MOV R20, RZ, RZ, -R20 ;  /* 0x000000ffff147224 */ /* 0x010fe200078e0a14 */
[----:B------:R-:W-:Y:S01]  /*9a00*/  SHF.R.U32.HI R0, RZ, R0, R9 ;  /* 0x00000000ff007219 */ /* 0x000fe20000011609 */
[----:B------:R-:W-:Y:S01]  /*9a10*/  ULDC UR4, c[0x0][0x154] ;  /* 0x0000550000047ab9 */ /* 0x000fe20000000800 */
[----:B0-----:R-:W-:Y:S01]  /*9a20*/  IADD3 R3, P0, RZ, -R23, RZ ;  /* 0x80000017ff037210 */ /* 0x001fe20007f1e0ff */
[----:B------:R-:W-:Y:S02]  /*9a30*/  IMAD R26, R21, R20, R12 ;  /* 0x00000014151a7224 */ /* 0x000fe400078e020c */
[----:B------:R-:W0:Y:S01]  /*9a40*/  LDC R6, c[0x0][0x618] ;  /* 0x00018600ff067b82 */ /* 0x000e220000000800 */
[----:B------:R-:W-:Y:S02]  /*9a50*/  IMAD.MOV.U32 R7, RZ, RZ, 0x1 ;  /* 0x00000001ff077424 */ /* 0x000fe400078e00ff */
[----:B------:R-:W-:-:S04]  /*9a60*/  IMAD.X R5, RZ, RZ, ~R0, P0 ;  /* 0x000000ffff057224 */ /* 0x000fc800000e0e00 */
[-C--:B-1----:R-:W-:Y:S01]  /*9a70*/  IMAD R0, R5, R14.reuse, RZ ;  /* 0x0000000e05007224 */ /* 0x082fe200078e02ff */
[----:B------:R-:W1:Y:S01]  /*9a80*/  LDC R8, c[0x0][0x608] ;  /* 0x00018200ff087b82 */ /* 0x000e620000000800 */
[----:B------:R-:W-:-:S04]  /*9a90*/  IMAD.WIDE.U32 R4, R3, R14, R16 ;  /* 0x0000000e03047225 */ /* 0x000fc800078e0010 */
[----:B------:R-:W-:Y:S01]  /*9aa0*/  IMAD R3, R3, R15, R0 ;  /* 0x0000000f03037224 */ /* 0x000fe200078e0200 */
[----:B------:R-:W-:Y:S02]  /*9ab0*/  I2FP.F32.U32 R0, R24 ;  /* 0x0000001800007245 */ /* 0x000fe40000201000 */
[----:B------:R-:W3:Y:S01]  /*9ac0*/  LDC R28, c[0x0][0x658] ;  /* 0x00019600ff1c7b82 */ /* 0x000ee20000000800 */
[----:B------:R-:W-:Y:S01]  /*9ad0*/  IMAD.IADD R3, R5, 0x1, R3 ;  /* 0x0000000105037824 */ /* 0x000fe200078e0203 */
[----:B--2---:R-:W-:Y:S01]  /*9ae0*/  ISETP.NE.U32.AND P0, PT, R30, RZ, PT ;  /* 0x000000ff1e00720c */ /* 0x004fe20003f05070 */
[----:B------:R-:W-:Y:S01]  /*9af0*/  FMUL R0, R0, UR4 ;  /* 0x0000000400007c20 */ /* 0x000fe20008400000 */
[----:B------:R-:W-:Y:S02]  /*9b00*/  IMAD.MOV.U32 R5, RZ, RZ, -0x1 ;  /* 0xffffffffff057424 */ /* 0x000fe400078e00ff */
[----:B------:R-:W-:Y:S01]  /*9b10*/  ISETP.NE.AND.EX P0, PT, R31, RZ, PT, P0 ;  /* 0x000000ff1f00720c */ /* 0x000fe20003f05300 */
[----:B------:R2:W4:Y:S01]  /*9b20*/  F2I.U32.TRUNC.NTZ R13, R0 ;  /* 0x00000000000d7305 */ /* 0x000522000020f000 */
[----:B------:R-:W2:Y:S01]  /*9b30*/  LDC R15, c[0x0][0x148] ;  /* 0x00005200ff0f7b82 */ /* 0x000ea20000000800 */
[----:B0-----:R-:W-:-:S02]  /*9b40*/  SHF.R.U64 R12, R4, R6, R3 ;  /* 0x00000006040c7219 */ /* 0x001fc40000001203 */
[----:B------:R-:W-:-:S05]  /*9b50*/  SHF.R.U32.HI R3, RZ, R6, R3 ;  /* 0x00000006ff037219 */ /* 0x000fca0000011603 */
[----:B------:R-:W0:Y:S01]  /*9b60*/  LDC R20, c[0x0][0x600] ;  /* 0x00018000ff147b82 */ /* 0x000e220000000800 */
[-CC-:B-1----:R-:W-:Y:S02]  /*9b70*/  SHF.R.U64 R10, R12, R8.reuse, R3.reuse ;  /* 0x000000080c0a7219 */ /* 0x182fe40000001203 */
[----:B------:R-:W-:-:S05]  /*9b80*/  SHF.R.U32.HI R3, RZ, R8, R3 ;  /* 0x00000008ff037219 */ /* 0x000fca0000011603 */
[----:B------:R-:W1:Y:S01]  /*9b90*/  LDC R21, c[0x0][0x648] ;  /* 0x00019200ff157b82 */ /* 0x000e620000000800 */
[-C--:B---3--:R-:W-:Y:S02]  /*9ba0*/  SHF.L.U32 R4, R5, R28.reuse, RZ ;  /* 0x0000001c05047219 */ /* 0x088fe400000006ff */
[-CC-:B------:R-:W-:Y:S02]  /*9bb0*/  SHF.R.U64 R14, R10, R28.reuse, R3.reuse ;  /* 0x0000001c0a0e7219 */ /* 0x180fe40000001203 */
[----:B------:R-:W-:Y:S02]  /*9bc0*/  SHF.R.U32.HI R5, RZ, R28, R3 ;  /* 0x0000001cff057219 */ /* 0x000fe40000011603 */
[----:B------:R-:W-:Y:S01]  /*9bd0*/  LOP3.LUT R153, RZ, R4, RZ, 0x33, !PT ;  /* 0x00000004ff997212 */ /* 0x000fe200078e33ff */
[----:B------:R-:W3:Y:S01]  /*9be0*/  LDC R25, c[0x0][0x638] ;  /* 0x00018e00ff197b82 */ /* 0x000ee20000000800 */
[----:B------:R-:W-:Y:S01]  /*9bf0*/  SHF.L.U32 R28, R7, R28, RZ ;  /* 0x0000001c071c7219 */ /* 0x000fe200000006ff */
[----:B------:R-:W-:-:S06]  /*9c00*/  IMAD.MOV.U32 R4, RZ, RZ, R14 ;  /* 0x000000ffff047224 */ /* 0x000fcc00078e000e */
[----:B------:R-:W0:Y:S01]  /*9c10*/  LDC R27, c[0x0][0x610] ;  /* 0x00018400ff1b7b82 */ /* 0x000e220000000800 */
[----:B----4-:R-:W-:Y:S05]  /*9c20*/  @!P0 BRA `(.L_x_286) ;  /* 0x0000000000288947 */ /* 0x010fea0003800000 */
[----:B------:R-:W4:Y:S02]  /*9c30*/  LDC R3, c[0x0][0x64c] ;  /* 0x00019300ff037b82 */ /* 0x000f240000000800 */
[----:B----4-:R-:W-:-:S05]  /*9c40*/  IADD3 R3, P0, R14, R3, RZ ;  /* 0x000000030e037210 */ /* 0x010fca0007f1e0ff */
        /* <DEDUP_REMOVED lines=8> */
.L_x_286:
[----:B------:R-:W-:Y:S01]  /*9cd0*/  ISETP.NE.AND P0, PT, R2, 0x1, PT ;  /* 0x000000010200780c */ /* 0x000fe20003f05270 */
[----:B------:R-:W-:Y:S01]  /*9ce0*/  IMAD.MOV R13, RZ, RZ, -R13 ;  /* 0x000000ffff0d7224 */ /* 0x000fe200078e0a0d */
[----:B-12---:R-:W-:Y:S01]  /*9cf0*/  SHF.R.U64 R0, R4, R21, R5 ;  /* 0x0000001504007219 */ /* 0x006fe20000001205 */
[----:B0-----:R-:W-:Y:S01]  /*9d00*/  VIADD R5, R20, 0xffffffff ;  /* 0xffffffff14057836 */ /* 0x001fe20000000000 */
[----:B------:R-:W-:-:S03]  /*9d10*/  LOP3.LUT R153, R10, R153, RZ, 0xc0, !PT ;  /* 0x000000990a997212 */ /* 0x000fc600078ec0ff */
[----:B------:R-:W-:Y:S01]  /*9d20*/  IMAD.MOV R3, RZ, RZ, -R0 ;  /* 0x000000ffff037224 */ /* 0x000fe200078e0a00 */
[----:B------:R-:W-:Y:S01]  /*9d30*/  LOP3.LUT R5, R12, R5, RZ, 0xc0, !PT ;  /* 0x000000050c057212 */ /* 0x000fe200078ec0ff */
[----:B------:R-:W-:Y:S02]  /*9d40*/  IMAD R153, R28, R0, R153 ;  /* 0x000000001c997224 */ /* 0x000fe400078e0299 */
[----:B---3--:R-:W-:Y:S02]  /*9d50*/  IMAD R0, R3, R25, R14 ;  /* 0x0000001903007224 */ /* 0x008fe400078e020e */
[----:B------:R-:W-:Y:S02]  /*9d60*/  @P0 IMAD R26, R15, R13, R24 ;  /* 0x0000000d0f1a0224 */ /* 0x000fe400078e0218 */
[----:B------:R-:W-:Y:S02]  /*9d70*/  IMAD R4, R0, R20, R5 ;  /* 0x0000001400047224 */ /* 0x000fe400078e0205 */
[----:B------:R-:W-:-:S02]  /*9d80*/  IMAD R153, R153, R27, R26 ;  /* 0x0000001b99997224 */ /* 0x000fc400078e021a */
[----:B------:R-:W-:-:S03]  /*9d90*/  IMAD.MOV.U32 R3, RZ, RZ, 0x1 ;  /* 0x00000001ff037424 */ /* 0x000fc600078e00ff */
[----:B------:R-:W-:Y:S02]  /*9da0*/  SEL R152, R4, R153, !P0 ;  /* 0x0000009904987207 */ /* 0x000fe40004000000 */
[----:B------:R-:W-:Y:S02]  /*9db0*/  PRMT R0, R3, 0x7610, R0 ;  /* 0x0000761003007816 */ /* 0x000fe40000000000 */
[----:B------:R-:W-:-:S07]  /*9dc0*/  SEL R153, R153, R4, !P0 ;  /* 0x0000000499997207 */ /* 0x000fce0004000000 */
.L_x_284:
[----:B------:R-:W-:-:S13]  /*9dd0*/  LOP3.LUT P0, RZ, R0, 0xff, RZ, 0xc0, !PT ;  /* 0x000000ff00ff7812 */ /* 0x000fda000780c0ff */
[----:B------:R-:W-:Y:S05]  /*9de0*/  @P0 BRA `(.L_x_287) ;  /* 0xffffff7000840947 */ /* 0x000fea000383ffff */
[----:B------:R-:W-:Y:S05]  /*9df0*/  EXIT ;  /* 0x000000000000794d */ /* 0x000fea0003800000 */
.L_x_4:
[----:B0-----:R-:W-:Y:S01]  /*9e00*/  ULDC.64 UR4, c[0x0][0x650] ;  /* 0x0001940000047ab9 */ /* 0x001fe20000000a00 */
        /* <DEDUP_REMOVED lines=25> */
.L_x_289:
[--C-:B------:R-:W-:Y:S01]  /*9fa0*/  SHF.R.U64 R12, R10, R14, R11.reuse ;  /* 0x0000000e0a0c7219 */ /* 0x100fe2000000120b */
[----:B------:R-:W0:Y:S01]  /*9fb0*/  LDC R22, c[0x0][0x618] ;  /* 0x00018600ff167b82 */ /* 0x000e220000000800 */
[----:B------:R-:W-:Y:S01]  /*9fc0*/  I2FP.F32.U32 R6, R4 ;  /* 0x0000000400067245 */ /* 0x000fe20000201000 */
[----:B------:R-:W-:Y:S01]  /*9fd0*/  ULDC UR4, c[0x0][0x150] ;  /* 0x0000540000047ab9 */ /* 0x000fe20000000800 */
[----:B------:R-:W-:Y:S02]  /*9fe0*/  SHF.R.U32.HI R5, RZ, R14, R11 ;  /* 0x0000000eff057219 */ /* 0x000fe4000001160b */
[----:B------:R-:W-:Y:S01]  /*9ff0*/  IADD3 R9, P0, RZ, -R12, RZ ;  /* 0x8000000cff097210 */ /* 0x000fe20007f1e0ff */
[----:B------:R-:W-:Y:S01]  /*a000*/  FMUL R11, R6, UR4 ;  /* 0x00000004060b7c20 */ /* 0x000fe20008400000 */
[----:B------:R-:W-:Y:S01]  /*a010*/  ULDC UR4, c[0x0][0x154] ;  /* 0x0000550000047ab9 */ /* 0x000fe20000000800 */
[----:B------:R-:W1:Y:S02]  /*a020*/  LDC.64 R24, c[0x0][0x640] ;  /* 0x00019000ff187b82 */ /* 0x000e640000000a00 */
[----:B------:R-:W-:-:S02]  /*a030*/  IMAD.X R5, RZ, RZ, ~R5, P0 ;  /* 0x000000ffff057224 */ /* 0x000fc400000e0e05 */
[----:B------:R-:W2:Y:S01]  /*a040*/  F2I.U32.TRUNC.NTZ R11, R11 ;  /* 0x0000000b000b7305 */ /* 0x000ea2000020f000 */
[----:B------:R-:W-:-:S03]  /*a050*/  IMAD.WIDE.U32 R6, R9, R20, R16 ;  /* 0x0000001409067225 */ /* 0x000fc600078e0010 */
[----:B------:R-:W3:Y:S01]  /*a060*/  LDC R13, c[0x0][0x144] ;  /* 0x00005100ff0d7b82 */ /* 0x000ee20000000800 */
[----:B------:R-:W-:-:S04]  /*a070*/  IMAD R8, R5, R20, RZ ;  /* 0x0000001405087224 */ /* 0x000fc800078e02ff */
[----:B------:R-:W-:Y:S02]  /*a080*/  IMAD R5, R9, R21, R8 ;  /* 0x0000001509057224 */ /* 0x000fe400078e0208 */
[----:B------:R-:W-:Y:S01]  /*a090*/  IMAD.MOV.U32 R8, RZ, RZ, -0x1 ;  /* 0xffffffffff087424 */ /* 0x000fe200078e00ff */
[----:B------:R-:W4:Y:S01]  /*a0a0*/  LDC R14, c[0x0][0x608] ;  /* 0x00018200ff0e7b82 */ /* 0x000f220000000800 */
[----:B------:R-:W-:Y:S01]  /*a0b0*/  IMAD.IADD R5, R7, 0x1, R5 ;  /* 0x0000000107057824 */ /* 0x000fe200078e0205 */
[----:B------:R-:W-:-:S04]  /*a0c0*/  I2FP.F32.U32 R7, R3 ;  /* 0x0000000300077245 */ /* 0x000fc80000201000 */
[-C--:B0-----:R-:W-:Y:S01]  /*a0d0*/  SHF.R.U64 R10, R6, R22.reuse, R5 ;  /* 0x00000016060a7219 */ /* 0x081fe20000001205 */
[----:B--2---:R-:W-:Y:S01]  /*a0e0*/  IMAD.MOV R6, RZ, RZ, -R11 ;  /* 0x000000ffff067224 */ /* 0x004fe200078e0a0b */
[----:B------:R-:W0:Y:S01]  /*a0f0*/  LDC R9, c[0x0][0x658] ;  /* 0x00019600ff097b82 */ /* 0x000e220000000800 */
[----:B-1----:R-:W-:Y:S01]  /*a100*/  ISETP.NE.U32.AND P0, PT, R24, RZ, PT ;  /* 0x000000ff1800720c */ /* 0x002fe20003f05070 */
[----:B------:R-:W-:Y:S01]  /*a110*/  FMUL R7, R7, UR4 ;  /* 0x0000000407077c20 */ /* 0x000fe20008400000 */
[----:B------:R-:W-:Y:S02]  /*a120*/  SHF.R.U32.HI R5, RZ, R22, R5 ;  /* 0x00000016ff057219 */ /* 0x000fe40000011605 */
[----:B------:R-:W-:-:S03]  /*a130*/  ISETP.NE.AND.EX P0, PT, R25, RZ, PT, P0 ;  /* 0x000000ff1900720c */ /* 0x000fc60003f05300 */
[----:B------:R-:W1:Y:S01]  /*a140*/  LDC R20, c[0x0][0x148] ;  /* 0x00005200ff147b82 */ /* 0x000e620000000800 */
[----:B---3--:R-:W-:Y:S02]  /*a150*/  IMAD R23, R13, R6, R4 ;  /* 0x000000060d177224 */ /* 0x008fe400078e0204 */
[----:B------:R-:W-:-:S05]  /*a160*/  IMAD.MOV.U32 R6, RZ, RZ, 0x1 ;  /* 0x00000001ff067424 */ /* 0x000fca00078e00ff */
[----:B------:R-:W2:Y:S01]  /*a170*/  LDC R21, c[0x0][0x600] ;  /* 0x00018000ff157b82 */ /* 0x000ea20000000800 */
[-CC-:B----4-:R-:W-:Y:S02]  /*a180*/  SHF.R.U64 R13, R10, R14.reuse, R5.reuse ;  /* 0x0000000e0a0d7219 */ /* 0x190fe40000001205 */
[----:B------:R-:W-:Y:S02]  /*a190*/  SHF.R.U32.HI R4, RZ, R14, R5 ;  /* 0x0000000eff047219 */ /* 0x000fe40000011605 */
[----:B------:R3:W4:Y:S03]  /*a1a0*/  F2I.U32.TRUNC.NTZ R14, R7 ;  /* 0x00000007000e7305 */ /* 0x000726000020f000 */
[----:B------:R-:W1:Y:S01]  /*a1b0*/  LDC R26, c[0x0][0x648] ;  /* 0x00019200ff1a7b82 */ /* 0x000e620000000800 */
[-C--:B0-----:R-:W-:Y:S02]  /*a1c0*/  SHF.R.U64 R15, R13, R9.reuse, R4 ;  /* 0x000000090d0f7219 */ /* 0x081fe40000001204 */
[----:B------:R-:W-:-:S02]  /*a1d0*/  SHF.L.U32 R8, R8, R9, RZ ;  /* 0x0000000908087219 */ /* 0x000fc400000006ff */
[-C--:B------:R-:W-:Y:S01]  /*a1e0*/  SHF.R.U32.HI R5, RZ, R9.reuse, R4 ;  /* 0x00000009ff057219 */ /* 0x080fe20000011604 */
[----:B------:R-:W-:Y:S01]  /*a1f0*/  IMAD.MOV.U32 R4, RZ, RZ, R15 ;  /* 0x000000ffff047224 */ /* 0x000fe200078e000f */
[----:B------:R-:W-:Y:S01]  /*a200*/  SHF.L.U32 R22, R6, R9, RZ ;  /* 0x0000000906167219 */ /* 0x000fe200000006ff */
[----:B------:R-:W0:Y:S01]  /*a210*/  LDC R27, c[0x0][0x638] ;  /* 0x00018e00ff1b7b82 */ /* 0x000e220000000800 */
[----:B------:R-:W-:-:S07]  /*a220*/  LOP3.LUT R28, RZ, R8, RZ, 0x33, !PT ;  /* 0x00000008ff1c7212 */ /* 0x000fce00078e33ff */
        /* <DEDUP_REMOVED lines=12> */
.L_x_290:
[----:B------:R-:W-:Y:S01]  /*a2f0*/  ISETP.NE.AND P0, PT, R2, 0x1, PT ;  /* 0x000000010200780c */ /* 0x000fe20003f05270 */
[----:B--2---:R-:W-:Y:S01]  /*a300*/  VIADD R7, R21, 0xffffffff ;  /* 0xffffffff15077836 */ /* 0x004fe20000000000 */
[----:B-1----:R-:W-:Y:S01]  /*a310*/  SHF.R.U64 R5, R4, R26, R5 ;  /* 0x0000001a04057219 */ /* 0x002fe20000001205 */
[----:B------:R-:W-:Y:S01]  /*a320*/  IMAD.MOV R14, RZ, RZ, -R14 ;  /* 0x000000ffff0e7224 */ /* 0x000fe200078e0a0e */
[----:B------:R-:W-:Y:S01]  /*a330*/  LOP3.LUT R4, R13, R28, RZ, 0xc0, !PT ;  /* 0x0000001c0d047212 */ /* 0x000fe200078ec0ff */
[----:B------:R-:W-:Y:S01]  /*a340*/  IMAD.MOV.U32 R8, RZ, RZ, R12 ;  /* 0x000000ffff087224 */ /* 0x000fe200078e000c */
[----:B------:R-:W-:Y:S01]  /*a350*/  LOP3.LUT R10, R10, R7, RZ, 0xc0, !PT ;  /* 0x000000070a0a7212 */ /* 0x000fe200078ec0ff */
[----:B------:R-:W-:Y:S02]  /*a360*/  IMAD.MOV R6, RZ, RZ, -R5 ;  /* 0x000000ffff067224 */ /* 0x000fe400078e0a05 */
[----:B------:R-:W-:-:S04]  /*a370*/  IMAD R4, R22, R5, R4 ;  /* 0x0000000516047224 */ /* 0x000fc800078e0204 */
[----:B------:R-:W-:Y:S02]  /*a380*/  @P0 IMAD R23, R20, R14, R3 ;  /* 0x0000000e14170224 */ /* 0x000fe400078e0203 */
[----:B0-----:R-:W-:Y:S02]  /*a390*/  IMAD R3, R6, R27, R15 ;  /* 0x0000001b06037224 */ /* 0x001fe400078e020f */
[----:B------:R-:W-:Y:S02]  /*a3a0*/  IMAD R7, R4, R29, R23 ;  /* 0x0000001d04077224 */ /* 0x000fe400078e0217 */
[----:B------:R-:W-:Y:S02]  /*a3b0*/  IMAD R4, R3, R21, R10 ;  /* 0x0000001503047224 */ /* 0x000fe400078e020a */
[----:B------:R-:W-:-:S03]  /*a3c0*/  IMAD.MOV.U32 R6, RZ, RZ, 0x1 ;  /* 0x00000001ff067424 */ /* 0x000fc600078e00ff */
[----:B------:R-:W-:Y:S02]  /*a3d0*/  SEL R9, R4, R7, !P0 ;  /* 0x0000000704097207 */ /* 0x000fe40004000000 */
[----:B------:R-:W-:-:S07]  /*a3e0*/  SEL R7, R7, R4, !P0 ;  /* 0x0000000407077207 */ /* 0x000fce0004000000 */
.L_x_288:
[----:B------:R-:W-:-:S08]  /*a3f0*/  NOP ;  /* 0x0000000000007918 */ /* 0x000fd00000000000 */
[----:B------:R-:W0:-:S00]  /*a400*/  USETMAXREG.DEALLOC.CTAPOOL 0x28 ;  /* 0x00000028000079c8 */ /* 0x000e0000080e0500 */
[----:B0-----:R-:W-:-:S13]  /*a410*/  ISETP.NE.AND P0, PT, R0, RZ, PT ;  /* 0x000000ff0000720c */ /* 0x001fda0003f05270 */
[----:B------:R-:W-:Y:S05]  /*a420*/  @P0 EXIT ;  /* 0x000000000000094d */ /* 0x000fea0003800000 */
[----:B------:R-:W-:Y:S01]  /*a430*/  LOP3.LUT P0, RZ, R6, 0xff, RZ, 0xc0, !PT ;  /* 0x000000ff06ff7812 */ /* 0x000fe2000780c0ff */
[----:B------:R-:W-:Y:S02]  /*a440*/  IMAD.MOV.U32 R0, RZ, RZ, 0x1 ;  /* 0x00000001ff007424 */ /* 0x000fe400078e00ff */
[----:B------:R-:W-:-:S10]  /*a450*/  IMAD.MOV.U32 R12, RZ, RZ, RZ ;  /* 0x000000ffff0c7224 */ /* 0x000fd400078e00ff */
[----:B------:R-:W-:Y:S05]  /*a460*/  @!P0 BRA `(.L_x_291) ;  /* 0x0000000c00508947 */ /* 0x000fea0003800000 */
[----:B------:R-:W0:Y:S01]  /*a470*/  LDC R0, c[0x0][0x28c] ;  /* 0x0000a300ff007b82 */ /* 0x000e220000000800 */
[----:B------:R-:W-:Y:S01]  /*a480*/  ULDC UR5, c[0x0][0x658] ;  /* 0x0001960000057ab9 */ /* 0x000fe20000000800 */
[----:B------:R-:W-:Y:S01]  /*a490*/  UMOV UR7, 0xffffffff ;  /* 0xffffffff00077882 */ /* 0x000fe20000000000 */
[----:B------:R-:W-:Y:S01]  /*a4a0*/  ULDC UR6, c[0x0][0xc] ;  /* 0x0000030000067ab9 */ /* 0x000fe20000000800 */
[----:B------:R-:W-:Y:S01]  /*a4b0*/  USHF.L.U32 UR8, UR7, UR5, URZ ;  /* 0x0000000507087299 */ /* 0x000fe2000800063f */
[C---:B------:R-:W-:Y:S01]  /*a4c0*/  LOP3.LUT P2, RZ, R18.reuse, 0x7f, RZ, 0xc0, !PT ;  /* 0x0000007f12ff7812 */ /* 0x040fe2000784c0ff */
[----:B------:R-:W-:Y:S01]  /*a4d0*/  UMOV UR9, 0x1 ;  /* 0x0000000100097882 */ /* 0x000fe20000000000 */
[----:B------:R-:W-:Y:S01]  /*a4e0*/  ULDC UR7, c[0x0][0x10] ;  /* 0x0000040000077ab9 */ /* 0x000fe20000000800 */
[----:B------:R-:W-:Y:S01]  /*a4f0*/  USHF.L.U32 UR21, UR9, UR5, URZ ;  /* 0x0000000509157299 */ /* 0x000fe2000800063f */
[----:B------:R-:W-:Y:S01]  /*a500*/  LOP3.LUT P0, RZ, R18, 0x1f, RZ, 0xc0, !PT ;  /* 0x0000001f12ff7812 */ /* 0x000fe2000780c0ff */
[----:B------:R-:W-:Y:S01]  /*a510*/  UIMAD.WIDE.U32 UR6, UR6, UR7, URZ ;  /* 0x00000007060672a5 */ /* 0x000fe2000f8e003f */
[----:B------:R-:W-:Y:S01]  /*a520*/  BSSY B0, `(.L_x_291) ;  /* 0x00000c8000007945 */ /* 0x000fe20003800000 */
[----:B------:R-:W-:Y:S01]  /*a530*/  ULDC UR5, c[0x0][0x14] ;  /* 0x0000050000057ab9 */ /* 0x000fe20000000800 */
[----:B------:R-:W-:Y:S01]  /*a540*/  IMAD.MOV.U32 R13, RZ, RZ, 0x1 ;  /* 0x00000001ff0d7424 */ /* 0x000fe200078e00ff */
[----:B------:R-:W-:Y:S01]  /*a550*/  UIMAD.WIDE.U32 UR22, UR6, UR5, URZ ;  /* 0x00000005061672a5 */ /* 0x000fe2000f8e003f */
[----:B------:R-:W-:Y:S01]  /*a560*/  LOP3.LUT R11, R19, 0x2, RZ, 0xfc, !PT ;  /* 0x00000002130b7812 */ /* 0x000fe200078efcff */
[----:B------:R-:W-:Y:S01]  /*a570*/  UIMAD UR5, UR7, UR5, URZ ;  /* 0x00000005070572a4 */ /* 0x000fe2000f8e023f */
[----:B------:R-:W-:Y:S01]  /*a580*/  PLOP3.LUT P0, PT, P0, P2, PT, 0x8a, 0x0 ;  /* 0x000000000000781c */ /* 0x000fe20000705172 */
[----:B------:R-:W-:Y:S01]  /*a590*/  IMAD.MOV.U32 R12, RZ, RZ, RZ ;  /* 0x000000ffff0c7224 */ /* 0x000fe200078e00ff */
[----:B------:R-:W-:Y:S01]  /*a5a0*/  ULDC UR4, c[0x0][0x600] ;  /* 0x0001800000047ab9 */ /* 0x000fe20000000800 */
[----:B------:R-:W-:-:S02]  /*a5b0*/  ULOP3.LUT UR13, URZ, UR8, URZ, 0x33, !UPT ;  /* 0x000000083f0d7292 */ /* 0x000fc4000f8e333f */
[----:B------:R-:W-:Y:S01]  /*a5c0*/  UIADD3 UR4, UR4, -0x1, URZ ;  /* 0xffffffff04047890 */ /* 0x000fe2000fffe03f */
[----:B0-----:R-:W-:Y:S01]  /*a5d0*/  VIADD R0, R0, 0x1f ;  /* 0x0000001f00007836 */ /* 0x001fe20000000000 */
[----:B------:R-:W-:Y:S01]  /*a5e0*/  UIADD3 UR5, UR23, UR5, URZ ;  /* 0x0000000517057290 */ /* 0x000fe2000fffe03f */
[----:B------:R-:W-:-:S03]  /*a5f0*/  ULDC.64 UR30, c[0x0][0x198] ;  /* 0x00006600001e7ab9 */ /* 0x000fc60000000a00 */
[----:B------:R-:W-:-:S04]  /*a600*/  SHF.R.S32.HI R3, RZ, 0x1f, R0 ;  /* 0x0000001fff037819 */ /* 0x000fc80000011400 */
[----:B------:R-:W-:Y:S01]  /*a610*/  LEA.HI R3, R3, R0, RZ, 0x5 ;  /* 0x0000000003037211 */ /* 0x000fe200078f28ff */
[----:B------:R-:W-:-:S03]  /*a620*/  IMAD.MOV.U32 R0, RZ, RZ, 0x1 ;  /* 0x00000001ff007424 */ /* 0x000fc600078e00ff */
[----:B------:R-:W-:-:S05]  /*a630*/  SHF.R.S32.HI R3, RZ, 0x5, R3 ;  /* 0x00000005ff037819 */ /* 0x000fca0000011403 */
[----:B------:R-:W-:-:S07]  /*a640*/  VIADD R10, R3, 0x1 ;  /* 0x00000001030a7836 */ /* 0x000fce0000000000 */
.L_x_303:
[----:B------:R-:W-:-:S03]  /*a650*/  UMOV UR6, 0xffffffff ;  /* 0xffffffff00067882 */ /* 0x000fc60000000000 */
[----:B------:R-:W-:Y:S05]  /*a660*/  BRA.DIV UR6, `(.L_x_292) ;  /* 0x0000001206707947 */ /* 0x000fea000b800000 */
[----:B------:R-:W-:-:S13]  /*a670*/  ELECT P6, URZ, PT ;  /* 0x00000000003f782f */ /* 0x000fda00038c0000 */
.L_x_319:
[----:B------:R-:W-:Y:S04]  /*a680*/  BSSY B1, `(.L_x_293) ;  /* 0x0000040000017945 */ /* 0x000fe80003800000 */
[----:B------:R-:W-:Y:S05]  /*a690*/  @!P6 BRA `(.L_x_294) ;  /* 0x0000000000f8e947 */ /* 0x000fea0003800000 */
[----:B------:R-:W0:Y:S02]  /*a6a0*/  LDC R4, c[0x0][0x28c] ;  /* 0x0000a300ff047b82 */ /* 0x000e240000000800 */
[----:B0-----:R-:W-:-:S13]  /*a6b0*/  ISETP.GE.AND P1, PT, R4, 0x1, PT ;  /* 0x000000010400780c */ /* 0x001fda0003f26270 */
[----:B------:R-:W-:Y:S05]  /*a6c0*/  @!P1 BRA `(.L_x_294) ;  /* 0x0000000000ec9947 */ /* 0x000fea0003800000 */
[----:B------:R-:W-:Y:S02]  /*a6d0*/  IMAD.SHL.U32 R15, R7, 0x80, RZ ;  /* 0x00000080070f7824 */ /* 0x000fe400078e00ff */
[----:B------:R-:W-:Y:S02]  /*a6e0*/  IMAD.SHL.U32 R18, R9, 0x100, RZ ;  /* 0x0000010009127824 */ /* 0x000fe400078e00ff */
[----:B------:R-:W-:Y:S02]  /*a6f0*/  IMAD.MOV.U32 R20, RZ, RZ, RZ ;  /* 0x000000ffff147224 */ /* 0x000fe400078e00ff */
[----:B------:R-:W-:Y:S02]  /*a700*/  IMAD.MOV.U32 R4, RZ, RZ, R10 ;  /* 0x000000ffff047224 */ /* 0x000fe400078e000a */
[----:B------:R-:W-:Y:S02]  /*a710*/  IMAD.MOV.U32 R5, RZ, RZ, R0 ;  /* 0x000000ffff057224 */ /* 0x000fe400078e0000 */
[----:B------:R-:W-:-:S02]  /*a720*/  IMAD.MOV.U32 R6, RZ, RZ, R12 ;  /* 0x000000ffff067224 */ /* 0x000fc400078e000c */
[----:B------:R-:W-:-:S07]  /*a730*/  VIADD R22, R15, 0x40 ;  /* 0x000000400f167836 */ /* 0x000fce0000000000 */
.L_x_298:
[----:B------:R-:W0:Y:S01]  /*a740*/  S2R R14, SR_CgaCtaId ;  /* 0x00000000000e7919 */ /* 0x000e220000008800 */
[----:B------:R-:W-:Y:S01]  /*a750*/  MOV R7, 0x400 ;  /* 0x0000040000077802 */ /* 0x000fe20000000f00 */
[----:B------:R-:W1:Y:S03]  /*a760*/  @!P2 LDC R9, c[0x0][0x500] ;  /* 0x00014000ff09ab82 */ /* 0x000e660000000800 */
[----:B0-----:R-:W-:Y:S02]  /*a770*/  LEA R21, R14, R7, 0x18 ;  /* 0x000000070e157211 */ /* 0x001fe400078ec0ff */
[----:B------:R-:W-:-:S03]  /*a780*/  SHF.L.U32 R7, R5, 0x1f, RZ ;  /* 0x0000001f05077819 */ /* 0x000fc600000006ff */
[----:B------:R-:W-:-:S04]  /*a790*/  IMAD R14, R6, 0x8, R21 ;  /* 0x00000008060e7824 */ /* 0x000fc800078e0215 */
[----:B------:R-:W0:Y:S02]  /*a7a0*/  SYNCS.PHASECHK.TRANS64.TRYWAIT P1, [R14+URZ+0x48], R7 ;  /* 0x000048070e0075a7 */ /* 0x000e24000802017f */
[----:B01----:R-:W-:Y:S05]  /*a7b0*/  @!P1 BRA `(.L_x_295) ;  /* 0x00000010003c9947 */ /* 0x003fea0003800000 */
.L_x_320:
[----:B0-----:R-:W-:Y:S01]  /*a7c0*/  PRMT R7, R11, 0x9910, RZ ;  /* 0x000099100b077816 */ /* 0x001fe200000000ff */
[----:B------:R0:W-:Y:S03]  /*a7d0*/  @!P2 SYNCS.ARRIVE.TRANS64 RZ, [R14+URZ], R9 ;  /* 0x000000090effa9a7 */ /* 0x0001e6000800003f */
[----:B------:R-:W-:-:S13]  /*a7e0*/  ISETP.NE.AND P1, PT, R7, 0x2, PT ;  /* 0x000000020700780c */ /* 0x000fda0003f25270 */
[----:B0-----:R-:W-:Y:S05]  /*a7f0*/  @P1 BRA `(.L_x_296) ;  /* 0x0000000000041947 */ /* 0x001fea0003800000 */
[----:B------:R-:W-:Y:S01]  /*a800*/  BPT.TRAP 0x1 ;  /* 0x000000040000795c */ /* 0x000fe20000300000 */
.L_x_296:
[----:B------:R-:W-:Y:S05]  /*a810*/  @P0 BRA `(.L_x_297) ;  /* 0x0000000000040947 */ /* 0x000fea0003800000 */
[----:B------:R-:W-:Y:S01]  /*a820*/  BPT.TRAP 0x1 ;  /* 0x000000040000795c */ /* 0x000fe20000300000 */
.L_x_297:
[--C-:B------:R-:W-:Y:S01]  /*a830*/  IMAD R7, R6, 0x2000, R21.reuse ;  /* 0x0000200006077824 */ /* 0x100fe200078e0215 */
[----:B------:R-:W-:Y:S01]  /*a840*/  R2UR UR25, R14 ;  /* 0x000000000e1972ca */ /* 0x000fe200000e0000 */
[----:B------:R-:W-:Y:S01]  /*a850*/  IMAD R21, R6, 0x4000, R21 ;  /* 0x0000400006157824 */ /* 0x000fe200078e0215 */
[----:B------:R-:W-:Y:S01]  /*a860*/  R2UR UR27, R20 ;  /* 0x00000000141b72ca */ /* 0x000fe200000e0000 */
[----:B------:R-:W-:Y:S01]  /*a870*/  VIADD R4, R4, 0xffffffff ;  /* 0xffffffff04047836 */ /* 0x000fe20000000000 */
[----:B------:R-:W-:Y:S01]  /*a880*/  R2UR UR16, R7 ;  /* 0x00000000071072ca */ /* 0x000fe200000e0000 */
[----:B------:R-:W-:Y:S01]  /*a890*/  UIADD3 UR6, UP0, UR30, 0xf0, URZ ;  /* 0x000000f01e067890 */ /* 0x000fe2000ff1e03f */
[----:B------:R-:W-:Y:S01]  /*a8a0*/  R2UR UR8, R21 ;  /* 0x00000000150872ca */ /* 0x000fe200000e0000 */
[----:B------:R-:W-:Y:S01]  /*a8b0*/  UIADD3 UR32, UP1, UR30, 0x1f0, URZ ;  /* 0x000001f01e207890 */ /* 0x000fe2000ff3e03f */
[----:B------:R-:W-:Y:S01]  /*a8c0*/  R2UR UR28, R8 ;  /* 0x00000000081c72ca */ /* 0x000fe200000e0000 */
[----:B------:R-:W-:Y:S01]  /*a8d0*/  UIADD3.X UR7, URZ, UR31, URZ, UP0, !UPT ;  /* 0x0000001f3f077290 */ /* 0x000fe200087fe43f */
[----:B------:R-:W-:Y:S01]  /*a8e0*/  R2UR UR26, R15 ;  /* 0x000000000f1a72ca */ /* 0x000fe200000e0000 */
[----:B------:R-:W-:Y:S01]  /*a8f0*/  VIADD R6, R6, 0x1 ;  /* 0x0000000106067836 */ /* 0x000fe20000000000 */
[----:B------:R-:W-:Y:S01]  /*a900*/  R2UR UR18, R22 ;  /* 0x00000000161272ca */ /* 0x000fe200000e0000 */
[----:B------:R-:W-:Y:S01]  /*a910*/  UIADD3.X UR33, URZ, UR31, URZ, UP1, !UPT ;  /* 0x0000001f3f217290 */ /* 0x000fe20008ffe43f */
[----:B------:R-:W-:Y:S01]  /*a920*/  R2UR UR11, R18 ;  /* 0x00000000120b72ca */ /* 0x000fe200000e0000 */
[----:B------:R-:W-:Y:S01]  /*a930*/  UMOV UR14, 0x0 ;  /* 0x00000000000e7882 */ /* 0x000fe20000000000 */
[----:B------:R-:W-:Y:S01]  /*a940*/  ISETP.GT.AND P3, PT, R4, 0x1, PT ;  /* 0x000000010400780c */ /* 0x000fe20003f64270 */
[----:B------:R-:W-:Y:S01]  /*a950*/  UIADD3 UR24, UR16, 0x180, URZ ;  /* 0x0000018010187890 */ /* 0x000fe2000fffe03f */
[----:B------:R-:W-:Y:S01]  /*a960*/  ISETP.NE.AND P1, PT, R6, 0x9, PT ;  /* 0x000000090600780c */ /* 0x000fe20003f25270 */
[----:B------:R-:W-:Y:S01]  /*a970*/  UIADD3 UR16, UR16, 0x1180, URZ ;  /* 0x0000118010107890 */ /* 0x000fe2000fffe03f */
[----:B------:R-:W-:Y:S01]  /*a980*/  VIADD R20, R20, 0x20 ;  /* 0x0000002014147836 */ /* 0x000fe20000000000 */
[----:B------:R-:W-:Y:S01]  /*a990*/  UIADD3 UR8, UR8, 0x12180, URZ ;  /* 0x0001218008087890 */ /* 0x000fe2000fffe03f */
[----:B------:R-:W-:Y:S01]  /*a9a0*/  SEL R14, RZ, 0x1, P1 ;  /* 0x00000001ff0e7807 */ /* 0x000fe20000800000 */
[----:B------:R-:W-:Y:S01]  /*a9b0*/  UMOV UR15, 0x10000000 ;  /* 0x10000000000f7882 */ /* 0x000fe20000000000 */
[----:B------:R-:W-:Y:S01]  /*a9c0*/  UMOV UR17, UR25 ;  /* 0x0000001900117c82 */ /* 0x000fe20008000000 */
[----:B------:R-:W-:Y:S01]  /*a9d0*/  UMOV UR19, UR27 ;  /* 0x0000001b00137c82 */ /* 0x000fe20008000000 */
[----:B------:R-:W-:Y:S01]  /*a9e0*/  UMOV UR20, UR28 ;  /* 0x0000001c00147c82 */ /* 0x000fe20008000000 */
[----:B------:R0:W-:Y:S01]  /*a9f0*/  UTMALDG.3D [UR24], [UR6], desc[UR14] ;  /* 0x00000e18060075b4 */ /* 0x0001e20008011000 */
[----:B------:R-:W-:Y:S01]  /*aa00*/  UMOV UR9, UR25 ;  /* 0x0000001900097c82 */ /* 0x000fe20008000000 */
[----:B------:R-:W-:Y:S01]  /*aa10*/  UMOV UR10, UR27 ;  /* 0x0000001b000a7c82 */ /* 0x000fe20008000000 */
[----:B------:R-:W-:Y:S01]  /*aa20*/  UMOV UR12, UR28 ;  /* 0x0000001c000c7c82 */ /* 0x000fe20008000000 */
[----:B------:R-:W-:-:S02]  /*aa30*/  LOP3.LUT R5, R5, R14, RZ, 0x3c, !PT ;  /* 0x0000000e05057212 */ /* 0x000fc400078e3cff */
[----:B------:R-:W-:Y:S01]  /*aa40*/  SEL R6, R6, RZ, P1 ;  /* 0x000000ff06067207 */ /* 0x000fe20000800000 */
[----:B------:R0:W-:Y:S01]  /*aa50*/  UTMALDG.3D [UR16], [UR6], desc[UR14] ;  /* 0x00000e10060075b4 */ /* 0x0001e20008011000 */
[----:B------:R0:W-:Y:S02]  /*aa60*/  UTMALDG.3D [UR8], [UR32], desc[UR14] ;  /* 0x00000e08200075b4 */ /* 0x0001e40008011000 */
[----:B0-----:R-:W-:Y:S05]  /*aa70*/  @P3 BRA `(.L_x_298) ;  /* 0xfffffffc00303947 */ /* 0x001fea000383ffff */
.L_x_294:
[----:B------:R-:W-:Y:S05]  /*aa80*/  BSYNC B1 ;  /* 0x0000000000017941 */ /* 0x000fea0003800000 */
.L_x_293:
[----:B------:R-:W-:Y:S01]  /*aa90*/  LOP3.LUT P3, RZ, R13, 0xff, RZ, 0xc0, !PT ;  /* 0x000000ff0dff7812 */ /* 0x000fe2000786c0ff */
[----:B------:R-:W-:Y:S01]  /*aaa0*/  IMAD.IADD R12, R3, 0x1, R12 ;  /* 0x00000001030c7824 */ /* 0x000fe200078e020c */
[----:B------:R-:W-:Y:S01]  /*aab0*/  IADD3 R16, P4, R16, UR22, RZ ;  /* 0x0000001610107c10 */ /* 0x000fe2000ff9e0ff */
[----:B------:R-:W-:Y:S01]  /*aac0*/  ULDC.64 UR6, c[0x0][0x650] ;  /* 0x0001940000067ab9 */ /* 0x000fe20000000a00 */
[----:B------:R-:W-:Y:S01]  /*aad0*/  BSSY B1, `(.L_x_299) ;  /* 0x000006a000017945 */ /* 0x000fe20003800000 */
[----:B------:R-:W-:Y:S01]  /*aae0*/  IMAD.MOV.U32 R9, RZ, RZ, -0x1 ;  /* 0xffffffffff097424 */ /* 0x000fe200078e00ff */
[----:B------:R-:W-:Y:S01]  /*aaf0*/  ISETP.GT.U32.AND P1, PT, R12, 0x8, PT ;  /* 0x000000080c00780c */ /* 0x000fe20003f24070 */
[----:B------:R-:W-:Y:S01]  /*ab00*/  IMAD.MOV.U32 R8, RZ, RZ, -0x1 ;  /* 0xffffffffff087424 */ /* 0x000fe200078e00ff */
[----:B------:R-:W-:Y:S02]  /*ab10*/  IADD3.X R17, R17, UR5, RZ, P4, !PT ;  /* 0x0000000511117c10 */ /* 0x000fe4000a7fe4ff */
[----:B------:R-:W-:-:S02]  /*ab20*/  ISETP.LT.U32.AND P1, PT, R3, 0x9, P1 ;  /* 0x000000090300780c */ /* 0x000fc40000f21070 */
[----:B------:R-:W-:Y:S01]  /*ab30*/  PRMT R13, RZ, 0x7610, R13 ;  /* 0x00007610ff0d7816 */ /* 0x000fe2000000000d */
[----:B------:R-:W0:Y:S01]  /*ab40*/  @P3 S2R R5, SR_CgaCtaId ;  /* 0x0000000000053919 */ /* 0x000e220000008800 */
[----:B------:R-:W-:-:S04]  /*ab50*/  @P3 MOV R4, 0x400 ;  /* 0x0000040000043802 */ /* 0x000fc80000000f00 */
[----:B0-----:R-:W-:Y:S01]  /*ab60*/  @P3 LEA R6, R5, R4, 0x18 ;  /* 0x0000000405063211 */ /* 0x001fe200078ec0ff */
[----:B------:R-:W-:-:S03]  /*ab70*/  IMAD.WIDE.U32 R4, R12, 0x38e38e39, RZ ;  /* 0x38e38e390c047825 */ /* 0x000fc600078e00ff */
[----:B------:R0:W-:Y:S01]  /*ab80*/  @P3 SYNCS.ARRIVE.TRANS64.A1T0 RZ, [R6+URZ+0xa8], RZ ;  /* 0x0000a8ff06ff39a7 */ /* 0x0001e2000810003f */
[----:B------:R-:W-:Y:S02]  /*ab90*/  ISETP.GE.U32.AND P3, PT, R3, 0x9, PT ;  /* 0x000000090300780c */ /* 0x000fe40003f66070 */
[----:B------:R-:W-:Y:S02]  /*aba0*/  SHF.R.U32.HI R7, RZ, 0x1, R5 ;  /* 0x00000001ff077819 */ /* 0x000fe40000011605 */
[----:B------:R-:W-:Y:S02]  /*abb0*/  SEL R5, RZ, 0x1, !P1 ;  /* 0x00000001ff057807 */ /* 0x000fe40004800000 */
[----:B------:R-:W-:Y:S01]  /*abc0*/  ISETP.GE.U32.AND P1, PT, R16, UR6, PT ;  /* 0x0000000610007c0c */ /* 0x000fe2000bf26070 */
[----:B------:R-:W-:Y:S01]  /*abd0*/  IMAD R12, R7, -0x9, R12 ;  /* 0xfffffff7070c7824 */ /* 0x000fe200078e020c */
[----:B------:R-:W-:Y:S02]  /*abe0*/  LOP3.LUT R0, R0, R5, RZ, 0x3c, !PT ;  /* 0x0000000500007212 */ /* 0x000fe400078e3cff */
[----:B------:R-:W-:-:S02]  /*abf0*/  ISETP.GE.U32.AND.EX P1, PT, R17, UR7, PT, P1 ;  /* 0x0000000711007c0c */ /* 0x000fc4000bf26110 */
[----:B------:R-:W-:Y:S02]  /*ac00*/  PRMT R4, RZ, 0x7610, R4 ;  /* 0x00007610ff047816 */ /* 0x000fe40000000004 */
[----:B------:R-:W-:Y:S01]  /*ac10*/  @P3 LOP3.LUT R0, R0, 0x1, R7, 0x78, !PT ;  /* 0x0000000100003812 */ /* 0x000fe200078e7807 */
[----:B------:R-:W-:-:S08]  /*ac20*/  IMAD.MOV.U32 R7, RZ, RZ, -0x1 ;  /* 0xffffffffff077424 */ /* 0x000fd000078e00ff */
[----:B0-----:R-:W-:Y:S05]  /*ac30*/  @P1 BRA `(.L_x_300) ;  /* 0x00000004004c1947 */ /* 0x001fea0003800000 */
[----:B------:R-:W-:Y:S01]  /*ac40*/  ULDC.64 UR6, c[0x0][0x628] ;  /* 0x00018a0000067ab9 */ /* 0x000fe20000000a00 */
[----:B------:R-:W0:Y:S01]  /*ac50*/  S2R R15, SR_CTAID.X ;  /* 0x00000000000f7919 */ /* 0x000e220000002500 */
[----:B------:R-:W-:Y:S01]  /*ac60*/  ISETP.NE.U32.AND P1, PT, RZ, UR6, PT ;  /* 0x00000006ff007c0c */ /* 0x000fe2000bf25070 */
[----:B------:R-:W-:Y:S01]  /*ac70*/  ULDC UR9, c[0x0][0x630] ;  /* 0x00018c0000097ab9 */ /* 0x000fe20000000800 */
[----:B------:R-:W-:Y:S01]  /*ac80*/  IMAD.MOV.U32 R4, RZ, RZ, R16 ;  /* 0x000000ffff047224 */ /* 0x000fe200078e0010 */
[----:B------:R-:W1:Y:S01]  /*ac90*/  S2R R14, SR_CTAID.Y ;  /* 0x00000000000e7919 */ /* 0x000e620000002600 */
[----:B------:R-:W-:Y:S01]  /*aca0*/  ISETP.NE.AND.EX P1, PT, RZ, UR7, PT, P1 ;  /* 0x00000007ff007c0c */ /* 0x000fe2000bf25310 */
[----:B------:R-:W-:-:S12]  /*acb0*/  IMAD.MOV.U32 R5, RZ, RZ, R17 ;  /* 0x000000ffff057224 */ /* 0x000fd800078e0011 */
[----:B------:R-:W-:Y:S05]  /*acc0*/  @!P1 BRA `(.L_x_301) ;  /* 0x0000000000289947 */ /* 0x000fea0003800000 */
[----:B------:R-:W-:Y:S02]  /*acd0*/  ULDC UR8, c[0x0][0x634] ;  /* 0x00018d0000087ab9 */ /* 0x000fe40000000800 */
[----:B------:R-:W-:-:S05]  /*ace0*/  IADD3 R9, P1, R16, UR8, RZ ;  /* 0x0000000810097c10 */ /* 0x000fca000ff3e0ff */
[----:B------:R-:W-:-:S04]  /*acf0*/  IMAD.X R21, RZ, RZ, R17, P1 ;  /* 0x000000ffff157224 */ /* 0x000fc800008e0611 */
[----:B------:R-:W-:-:S04]  /*ad00*/  IMAD.WIDE.U32 R6, R21, UR6, RZ ;  /* 0x0000000615067c25 */ /* 0x000fc8000f8e00ff */
[----:B------:R-:W-:-:S04]  /*ad10*/  IMAD.WIDE.U32 R6, P1, R9, UR7, R6 ;  /* 0x0000000709067c25 */ /* 0x000fc8000f820006 */
[----:B------:R-:W-:-:S04]  /*ad20*/  IMAD.WIDE.U32 R8, R9, UR6, RZ ;  /* 0x0000000609087c25 */ /* 0x000fc8000f8e00ff */
[----:B------:R-:W-:Y:S01]  /*ad30*/  IMAD.X R5, RZ, RZ, RZ, P1 ;  /* 0x000000ffff057224 */ /* 0x000fe200008e06ff */
[----:B------:R-:W-:Y:S01]  /*ad40*/  IADD3 RZ, P1, R9, R6, RZ ;  /* 0x0000000609ff7210 */ /* 0x000fe20007f3e0ff */
[----:B------:R-:W-:-:S04]  /*ad50*/  IMAD.MOV.U32 R4, RZ, RZ, R7 ;  /* 0x000000ffff047224 */ /* 0x000fc800078e0007 */
[----:B------:R-:W-:-:S08]  /*ad60*/  IMAD.WIDE.U32.X R4, R21, UR7, R4, P1 ;  /* 0x0000000715047c25 */ /* 0x000fd000088e0404 */
.L_x_301:
[--C-:B------:R-:W-:Y:S01]  /*ad70*/  SHF.R.U64 R8, R4, UR9, R5.reuse ;  /* 0x0000000904087c19 */ /* 0x100fe20008001205 */
[----:B------:R-:W-:Y:S01]  /*ad80*/  ULDC.64 UR6, c[0x0][0x620] ;  /* 0x0001880000067ab9 */ /* 0x000fe20000000a00 */
[----:B------:R-:W-:Y:S01]  /*ad90*/  SHF.R.U32.HI R4, RZ, UR9, R5 ;  /* 0x00000009ff047c19 */ /* 0x000fe20008011605 */
[----:B------:R-:W2:Y:S01]  /*ada0*/  LDC R24, c[0x0][0x144] ;  /* 0x00005100ff187b82 */ /* 0x000ea20000000800 */
[----:B------:R-:W-:Y:S01]  /*adb0*/  IADD3 R7, P1, RZ, -R8, RZ ;  /* 0x80000008ff077210 */ /* 0x000fe20007f3e0ff */
[----:B------:R-:W-:Y:S01]  /*adc0*/  ULDC.64 UR10, c[0x0][0x640] ;  /* 0x00019000000a7ab9 */ /* 0x000fe20000000a00 */
[----:B0-----:R-:W-:Y:S01]  /*add0*/  I2FP.F32.U32 R9, R15 ;  /* 0x0000000f00097245 */ /* 0x001fe20000201000 */
[----:B------:R-:W-:Y:S02]  /*ade0*/  ULDC UR8, c[0x0][0x608] ;  /* 0x0001820000087ab9 */ /* 0x000fe40000000800 */
[----:B------:R-:W-:Y:S01]  /*adf0*/  IMAD.X R4, RZ, RZ, ~R4, P1 ;  /* 0x000000ffff047224 */ /* 0x000fe200008e0e04 */
[----:B------:R-:W-:Y:S01]  /*ae00*/  ISETP.NE.U32.AND P1, PT, RZ, UR10, PT ;  /* 0x0000000aff007c0c */ /* 0x000fe2000bf25070 */
[----:B------:R-:W0:Y:S02]  /*ae10*/  LDC R21, c[0x0][0x148] ;  /* 0x00005200ff157b82 */ /* 0x000e240000000800 */
[----:B------:R-:W-:Y:S01]  /*ae20*/  IMAD R6, R4, UR6, RZ ;  /* 0x0000000604067c24 */ /* 0x000fe2000f8e02ff */
[----:B------:R-:W-:Y:S01]  /*ae30*/  ISETP.NE.AND.EX P1, PT, RZ, UR11, PT, P1 ;  /* 0x0000000bff007c0c */ /* 0x000fe2000bf25310 */
[----:B------:R-:W-:Y:S01]  /*ae40*/  IMAD.WIDE.U32 R4, R7, UR6, R16 ;  /* 0x0000000607047c25 */ /* 0x000fe2000f8e0010 */
[----:B------:R-:W-:-:S03]  /*ae50*/  ULDC UR6, c[0x0][0x150] ;  /* 0x0000540000067ab9 */ /* 0x000fc60000000800 */
[----:B------:R-:W-:Y:S02]  /*ae60*/  IMAD R7, R7, UR7, R6 ;  /* 0x0000000707077c24 */ /* 0x000fe4000f8e0206 */
[----:B------:R-:W-:Y:S01]  /*ae70*/  FMUL R6, R9, UR6 ;  /* 0x0000000609067c20 */ /* 0x000fe20008400000 */
[----:B------:R-:W-:Y:S01]  /*ae80*/  ULDC UR6, c[0x0][0x618] ;  /* 0x0001860000067ab9 */ /* 0x000fe20000000800 */
[----:B------:R-:W-:Y:S01]  /*ae90*/  ULDC UR7, c[0x0][0x154] ;  /* 0x0000550000077ab9 */ /* 0x000fe20000000800 */
[----:B------:R-:W-:-:S03]  /*aea0*/  IMAD.IADD R5, R5, 0x1, R7 ;  /* 0x0000000105057824 */ /* 0x000fc600078e0207 */
[----:B------:R-:W3:Y:S02]  /*aeb0*/  F2I.U32.TRUNC.NTZ R6, R6 ;  /* 0x0000000600067305 */ /* 0x000ee4000020f000 */
[----:B------:R-:W-:Y:S02]  /*aec0*/  SHF.R.U64 R9, R4, UR6, R5 ;  /* 0x0000000604097c19 */ /* 0x000fe40008001205 */
[----:B-1----:R-:W-:-:S05]  /*aed0*/  I2FP.F32.U32 R4, R14 ;  /* 0x0000000e00047245 */ /* 0x002fca0000201000 */
[----:B------:R-:W-:Y:S01]  /*aee0*/  FMUL R22, R4, UR7 ;  /* 0x0000000704167c20 */ /* 0x000fe20008400000 */
[----:B------:R-:W-:Y:S01]  /*aef0*/  SHF.R.U32.HI R4, RZ, UR6, R5 ;  /* 0x00000006ff047c19 */ /* 0x000fe20008011605 */
[----:B------:R-:W-:-:S03]  /*af00*/  ULDC UR6, c[0x0][0x658] ;  /* 0x0001960000067ab9 */ /* 0x000fc60000000800 */
[--C-:B------:R-:W-:Y:S01]  /*af10*/  SHF.R.U64 R20, R9, UR8, R4.reuse ;  /* 0x0000000809147c19 */ /* 0x100fe20008001204 */
[----:B------:R-:W1:Y:S01]  /*af20*/  F2I.U32.TRUNC.NTZ R22, R22 ;  /* 0x0000001600167305 */ /* 0x000e62000020f000 */
[----:B------:R-:W-:Y:S01]  /*af30*/  SHF.R.U32.HI R5, RZ, UR8, R4 ;  /* 0x00000008ff057c19 */ /* 0x000fe20008011604 */
[----:B---3--:R-:W-:-:S03]  /*af40*/  IMAD.MOV R6, RZ, RZ, -R6 ;  /* 0x000000ffff067224 */ /* 0x008fc600078e0a06 */
[----:B------:R-:W-:Y:S01]  /*af50*/  SHF.R.U64 R18, R20, UR6, R5 ;  /* 0x0000000614127c19 */ /* 0x000fe20008001205 */
[----:B--2---:R-:W-:Y:S01]  /*af60*/  IMAD R15, R24, R6, R15 ;  /* 0x00000006180f7224 */ /* 0x004fe200078e020f */
[----:B------:R-:W-:-:S03]  /*af70*/  SHF.R.U32.HI R23, RZ, UR6, R5 ;  /* 0x00000006ff177c19 */ /* 0x000fc60008011605 */
[----:B------:R-:W-:Y:S02]  /*af80*/  IMAD.MOV.U32 R4, RZ, RZ, R18 ;  /* 0x000000ffff047224 */ /* 0x000fe400078e0012 */
[----:B------:R-:W-:Y:S01]  /*af90*/  IMAD.MOV.U32 R5, RZ, RZ, R23 ;  /* 0x000000ffff057224 */ /* 0x000fe200078e0017 */
[----:B-1----:R-:W-:Y:S06]  /*afa0*/  @!P1 BRA `(.L_x_302) ;  /* 0x0000000000289947 */ /* 0x002fec0003800000 */
[----:B------:R-:W-:Y:S02]  /*afb0*/  ULDC UR6, c[0x0][0x64c] ;  /* 0x0001930000067ab9 */ /* 0x000fe40000000800 */
[----:B------:R-:W-:-:S05]  /*afc0*/  IADD3 R5, P1, R18, UR6, RZ ;  /* 0x0000000612057c10 */ /* 0x000fca000ff3e0ff */
[----:B------:R-:W-:-:S04]  /*afd0*/  IMAD.X R23, RZ, RZ, R23, P1 ;  /* 0x000000ffff177224 */ /* 0x000fc800008e0617 */
[----:B------:R-:W-:-:S04]  /*afe0*/  IMAD.WIDE.U32 R6, R23, UR10, RZ ;  /* 0x0000000a17067c25 */ /* 0x000fc8000f8e00ff */
[----:B------:R-:W-:-:S04]  /*aff0*/  IMAD.WIDE.U32 R6, P1, R5, UR11, R6 ;  /* 0x0000000b05067c25 */ /* 0x000fc8000f820006 */
[----:B------:R-:W-:-:S04]  /*b000*/  IMAD.WIDE.U32 R4, R5, UR10, RZ ;  /* 0x0000000a05047c25 */ /* 0x000fc8000f8e00ff */
[----:B------:R-:W-:Y:S01]  /*b010*/  IMAD.MOV.U32 R4, RZ, RZ, R7 ;  /* 0x000000ffff047224 */ /* 0x000fe200078e0007 */
[----:B------:R-:W-:Y:S01]  /*b020*/  IADD3 RZ, P3, R5, R6, RZ ;  /* 0x0000000605ff7210 */ /* 0x000fe20007f7e0ff */
[----:B------:R-:W-:-:S04]  /*b030*/  IMAD.X R5, RZ, RZ, RZ, P1 ;  /* 0x000000ffff057224 */ /* 0x000fc800008e06ff */
[----:B------:R-:W-:-:S08]  /*b040*/  IMAD.WIDE.U32.X R4, R23, UR11, R4, P3 ;  /* 0x0000000b17047c25 */ /* 0x000fd000098e0404 */
.L_x_302:
[----:B------:R-:W-:Y:S01]  /*b050*/  ISETP.NE.AND P1, PT, R2, 0x1, PT ;  /* 0x000000010200780c */ /* 0x000fe20003f25270 */
[----:B------:R-:W-:Y:S01]  /*b060*/  ULDC UR6, c[0x0][0x648] ;  /* 0x0001920000067ab9 */ /* 0x000fe20000000800 */
[----:B------:R-:W-:Y:S01]  /*b070*/  LOP3.LUT R20, R20, UR13, RZ, 0xc0, !PT ;  /* 0x0000000d14147c12 */ /* 0x000fe2000f8ec0ff */
[----:B------:R-:W-:Y:S01]  /*b080*/  IMAD.MOV R22, RZ, RZ, -R22 ;  /* 0x000000ffff167224 */ /* 0x000fe200078e0a16 */
[----:B------:R-:W-:Y:S01]  /*b090*/  SHF.R.U64 R5, R4, UR6, R5 ;  /* 0x0000000604057c19 */ /* 0x000fe20008001205 */
[----:B------:R-:W-:Y:S01]  /*b0a0*/  ULDC UR6, c[0x0][0x638] ;  /* 0x00018e0000067ab9 */ /* 0x000fe20000000800 */
[----:B------:R-:W-:Y:S01]  /*b0b0*/  LOP3.LUT R9, R9, UR4, RZ, 0xc0, !PT ;  /* 0x0000000409097c12 */ /* 0x000fe2000f8ec0ff */
[----:B------:R-:W-:Y:S01]  /*b0c0*/  ULDC UR7, c[0x0][0x610] ;  /* 0x0001840000077ab9 */ /* 0x000fe20000000800 */
[----:B------:R-:W-:Y:S02]  /*b0d0*/  IMAD.MOV.U32 R4, RZ, RZ, 0x1 ;  /* 0x00000001ff047424 */ /* 0x000fe400078e00ff */
[----:B------:R-:W-:-:S02]  /*b0e0*/  IMAD.MOV R7, RZ, RZ, -R5 ;  /* 0x000000ffff077224 */ /* 0x000fc400078e0a05 */
[----:B------:R-:W-:Y:S02]  /*b0f0*/  IMAD R20, R5, UR21, R20 ;  /* 0x0000001505147c24 */ /* 0x000fe4000f8e0214 */
[----:B0-----:R-:W-:Y:S02]  /*b100*/  @P1 IMAD R15, R21, R22, R14 ;  /* 0x00000016150f1224 */ /* 0x001fe400078e020e */
[----:B------:R-:W-:Y:S01]  /*b110*/  IMAD R18, R7, UR6, R18 ;  /* 0x0000000607127c24 */ /* 0x000fe2000f8e0212 */
[----:B------:R-:W-:Y:S01]  /*b120*/  ULDC UR6, c[0x0][0x600] ;  /* 0x0001800000067ab9 */ /* 0x000fe20000000800 */
[----:B------:R-:W-:Y:S02]  /*b130*/  IMAD R15, R20, UR7, R15 ;  /* 0x00000007140f7c24 */ /* 0x000fe4000f8e020f */
[----:B------:R-:W-:-:S05]  /*b140*/  IMAD R18, R18, UR6, R9 ;  /* 0x0000000612127c24 */ /* 0x000fca000f8e0209 */
[----:B------:R-:W-:Y:S02]  /*b150*/  SEL R9, R18, R15, !P1 ;  /* 0x0000000f12097207 */ /* 0x000fe40004800000 */
[----:B------:R-:W-:-:S07]  /*b160*/  SEL R7, R15, R18, !P1 ;  /* 0x000000120f077207 */ /* 0x000fce0004800000 */
.L_x_300:
[----:B------:R-:W-:Y:S05]  /*b170*/  BSYNC B1 ;  /* 0x0000000000017941 */ /* 0x000fea0003800000 */
.L_x_299:
[----:B------:R-:W-:-:S13]  /*b180*/  LOP3.LUT P1, RZ, R4, 0xff, RZ, 0xc0, !PT ;  /* 0x000000ff04ff7812 */ /* 0x000fda000782c0ff */
[----:B------:R-:W-:Y:S05]  /*b190*/  @P1 BRA `(.L_x_303) ;  /* 0xfffffff4002c1947 */ /* 0x000fea000383ffff */
[----:B------:R-:W-:Y:S05]  /*b1a0*/  BSYNC B0 ;  /* 0x0000000000007941 */ /* 0x000fea0003800000 */
.L_x_291:
[----:B------:R-:W-:-:S03]  /*b1b0*/  UMOV UR6, 0xffffffff ;  /* 0xffffffff00067882 */ /* 0x000fc60000000000 */
[----:B------:R-:W-:Y:S05]  /*b1c0*/  BRA.DIV UR6, `(.L_x_304) ;  /* 0x0000000606cc7947 */ /* 0x000fea000b800000 */
[----:B------:R-:W-:-:S13]  /*b1d0*/  ELECT P6, URZ, PT ;  /* 0x00000000003f782f */ /* 0x000fda00038c0000 */
.L_x_323:
[----:B------:R-:W-:Y:S04]  /*b1e0*/  BSSY B0, `(.L_x_305) ;  /* 0x0000058000007945 */ /* 0x000fe80003800000 */
[----:B------:R-:W-:Y:S05]  /*b1f0*/  @!P6 BRA `(.L_x_306) ;  /* 0x000000040058e947 */ /* 0x000fea0003800000 */
[----:B------:R-:W-:-:S04]  /*b200*/  LOP3.LUT R19, R19, 0x2, RZ, 0xfc, !PT ;  /* 0x0000000213137812 */ /* 0x000fc800078efcff */
[----:B------:R-:W-:-:S13]  /*b210*/  ISETP.NE.AND P0, PT, R19, 0x3, PT ;  /* 0x000000031300780c */ /* 0x000fda0003f05270 */
[----:B------:R-:W-:Y:S05]  /*b220*/  @!P0 BRA `(.L_x_307) ;  /* 0x0000000000048947 */ /* 0x000fea0003800000 */
[----:B------:R-:W-:Y:S01]  /*b230*/  BPT.TRAP 0x1 ;  /* 0x000000040000795c */ /* 0x000fe20000300000 */
.L_x_307:
[----:B------:R-:W0:Y:S01]  /*b240*/  S2R R3, SR_CgaCtaId ;  /* 0x0000000000037919 */ /* 0x000e220000008800 */
[----:B------:R-:W-:-:S04]  /*b250*/  MOV R2, 0x400 ;  /* 0x0000040000027802 */ /* 0x000fc80000000f00 */
[----:B0-----:R-:W-:Y:S02]  /*b260*/  LEA R3, R3, R2, 0x18 ;  /* 0x0000000203037211 */ /* 0x001fe400078ec0ff */
[----:B------:R-:W-:-:S03]  /*b270*/  SHF.L.U32 R2, R0, 0x1f, RZ ;  /* 0x0000001f00027819 */ /* 0x000fc600000006ff */
[----:B------:R-:W-:-:S04]  /*b280*/  VIADD R3, R3, 0x48 ;  /* 0x0000004803037836 */ /* 0x000fc80000000000 */
[C---:B------:R-:W-:Y:S02]  /*b290*/  IMAD R7, R12.reuse, 0x8, R3 ;  /* 0x000000080c077824 */ /* 0x040fe400078e0203 */
[----:B------:R-:W-:Y:S02]  /*b2a0*/  VIADD R12, R12, 0x1 ;  /* 0x000000010c0c7836 */ /* 0x000fe40000000000 */
[----:B------:R-:W0:Y:S03]  /*b2b0*/  SYNCS.PHASECHK.TRANS64.TRYWAIT P0, [R7+URZ], R2 ;  /* 0x00000002070075a7 */ /* 0x000e26000800017f */
[----:B------:R-:W-:-:S04]  /*b2c0*/  ISETP.NE.AND P1, PT, R12, 0x9, PT ;  /* 0x000000090c00780c */ /* 0x000fc80003f25270 */
[----:B------:R-:W-:Y:S02]  /*b2d0*/  SEL R5, RZ, 0x1, P1 ;  /* 0x00000001ff057807 */ /* 0x000fe40000800000 */
[----:B------:R-:W-:Y:S02]  /*b2e0*/  SEL R12, R12, RZ, P1 ;  /* 0x000000ff0c0c7207 */ /* 0x000fe40000800000 */
[----:B------:R-:W-:-:S03]  /*b2f0*/  LOP3.LUT R5, R0, R5, RZ, 0x3c, !PT ;  /* 0x0000000500057212 */ /* 0x000fc600078e3cff */
[----:B------:R-:W-:Y:S01]  /*b300*/  IMAD R9, R12, 0x8, R3 ;  /* 0x000000080c097824 */ /* 0x000fe200078e0203 */
[----:B------:R-:W-:Y:S01]  /*b310*/  SHF.L.U32 R4, R5, 0x1f, RZ ;  /* 0x0000001f05047819 */ /* 0x000fe200000006ff */
[----:B0-----:R-:W-:Y:S06]  /*b320*/  @!P0 BRA `(.L_x_308) ;  /* 0x0000000400948947 */ /* 0x001fec0003800000 */
.L_x_324:
[----:B------:R-:W1:Y:S01]  /*b330*/  SYNCS.PHASECHK.TRANS64.TRYWAIT P0, [R9+URZ], R4 ;  /* 0x00000004090075a7 */ /* 0x000e62000800017f */
[----:B------:R-:W-:-:S05]  /*b340*/  VIADD R0, R12, 0x1 ;  /* 0x000000010c007836 */ /* 0x000fca0000000000 */
[----:B------:R-:W-:-:S04]  /*b350*/  ISETP.NE.AND P1, PT, R0, 0x9, PT ;  /* 0x000000090000780c */ /* 0x000fc80003f25270 */
[----:B0-----:R-:W-:Y:S02]  /*b360*/  SEL R2, RZ, 0x1, P1 ;  /* 0x00000001ff027807 */ /* 0x001fe40000800000 */
[----:B------:R-:W-:Y:S02]  /*b370*/  SEL R0, R0, RZ, P1 ;  /* 0x000000ff00007207 */ /* 0x000fe40000800000 */
[----:B------:R-:W-:-:S03]  /*b380*/  LOP3.LUT R7, R5, R2, RZ, 0x3c, !PT ;  /* 0x0000000205077212 */ /* 0x000fc600078e3cff */
[----:B------:R-:W-:Y:S01]  /*b390*/  IMAD R6, R0, 0x8, R3 ;  /* 0x0000000800067824 */ /* 0x000fe200078e0203 */
[----:B------:R-:W-:Y:S01]  /*b3a0*/  SHF.L.U32 R5, R7, 0x1f, RZ ;  /* 0x0000001f07057819 */ /* 0x000fe200000006ff */
[----:B-1----:R-:W-:Y:S06]  /*b3b0*/  @!P0 BRA `(.L_x_309) ;  /* 0x0000000400848947 */ /* 0x002fec0003800000 */
.L_x_325:
[----:B------:R-:W1:Y:S01]  /*b3c0*/  SYNCS.PHASECHK.TRANS64.TRYWAIT P0, [R6+URZ], R5 ;  /* 0x00000005060075a7 */ /* 0x000e62000800017f */
[----:B------:R-:W-:-:S05]  /*b3d0*/  VIADD R0, R0, 0x1 ;  /* 0x0000000100007836 */ /* 0x000fca0000000000 */
[----:B------:R-:W-:-:S04]  /*b3e0*/  ISETP.NE.AND P1, PT, R0, 0x9, PT ;  /* 0x000000090000780c */ /* 0x000fc80003f25270 */
[----:B------:R-:W-:Y:S02]  /*b3f0*/  SEL R2, RZ, 0x1, P1 ;  /* 0x00000001ff027807 */ /* 0x000fe40000800000 */
[----:B------:R-:W-:Y:S02]  /*b400*/  SEL R0, R0, RZ, P1 ;  /* 0x000000ff00007207 */ /* 0x000fe40000800000 */
[----:B------:R-:W-:-:S03]  /*b410*/  LOP3.LUT R7, R7, R2, RZ, 0x3c, !PT ;  /* 0x0000000207077212 */ /* 0x000fc600078e3cff */
[----:B0-----:R-:W-:Y:S01]  /*b420*/  IMAD R9, R0, 0x8, R3 ;  /* 0x0000000800097824 */ /* 0x001fe200078e0203 */
[----:B------:R-:W-:Y:S01]  /*b430*/  SHF.L.U32 R4, R7, 0x1f, RZ ;  /* 0x0000001f07047819 */ /* 0x000fe200000006ff */
[----:B-1----:R-:W-:Y:S06]  /*b440*/  @!P0 BRA `(.L_x_310) ;  /* 0x0000000400748947 */ /* 0x002fec0003800000 */
.L_x_326:
        /* <DEDUP_REMOVED lines=9> */
.L_x_327:
        /* <DEDUP_REMOVED lines=9> */
.L_x_328:
        /* <DEDUP_REMOVED lines=9> */
.L_x_329:
        /* <DEDUP_REMOVED lines=9> */
.L_x_330:
[----:B------:R-:W1:Y:S01]  /*b690*/  SYNCS.PHASECHK.TRANS64.TRYWAIT P0, [R9+URZ], R4 ;  /* 0x00000004090075a7 */ /* 0x000e62000800017f */
[----:B------:R-:W-:-:S05]  /*b6a0*/  VIADD R0, R0, 0x1 ;  /* 0x0000000100007836 */ /* 0x000fca0000000000 */
[----:B------:R-:W-:-:S04]  /*b6b0*/  ISETP.NE.AND P1, PT, R0, 0x9, PT ;  /* 0x000000090000780c */ /* 0x000fc80003f25270 */
[----:B------:R-:W-:Y:S02]  /*b6c0*/  SEL R2, RZ, 0x1, P1 ;  /* 0x00000001ff027807 */ /* 0x000fe40000800000 */
[----:B------:R-:W-:Y:S02]  /*b6d0*/  SEL R0, R0, RZ, P1 ;  /* 0x000000ff00007207 */ /* 0x000fe40000800000 */
[----:B------:R-:W-:Y:S01]  /*b6e0*/  LOP3.LUT R2, R7, R2, RZ, 0x3c, !PT ;  /* 0x0000000207027212 */ /* 0x000fe200078e3cff */
[----:B-1----:R-:W-:Y:S06]  /*b6f0*/  @!P0 BRA `(.L_x_315) ;  /* 0x00000004002c8947 */ /* 0x002fec0003800000 */
.L_x_331:
[----:B------:R-:W-:Y:S01]  /*b700*/  IMAD R3, R0, 0x8, R3 ;  /* 0x0000000800037824 */ /* 0x000fe200078e0203 */
[----:B------:R-:W-:-:S07]  /*b710*/  SHF.L.U32 R0, R2, 0x1f, RZ ;  /* 0x0000001f02007819 */ /* 0x000fce00000006ff */
.L_x_316:
[----:B--2---:R2:W3:Y:S02]  /*b720*/  SYNCS.PHASECHK.TRANS64.TRYWAIT P0, [R3+URZ], R0 ;  /* 0x00000000030075a7 */ /* 0x0044e4000800017f */
[----:B---3--:R-:W-:Y:S05]  /*b730*/  @!P0 NANOSLEEP.SYNCS 0x989680 ;  /* 0x009896800000895d */ /* 0x008fea0003900000 */
[----:B------:R-:W3:Y:S02]  /*b740*/  @!P0 SYNCS.PHASECHK.TRANS64 P0, [R3+URZ], R0 ;  /* 0x00000000030085a7 */ /* 0x000ee4000800007f */
[----:B---3--:R-:W-:Y:S05]  /*b750*/  @!P0 BRA `(.L_x_316) ;  /* 0xfffffffc00f08947 */ /* 0x008fea000383ffff */
.L_x_306:
[----:B------:R-:W-:Y:S05]  /*b760*/  BSYNC B0 ;  /* 0x0000000000007941 */ /* 0x000fea0003800000 */
.L_x_305:
[----:B------:R-:W-:Y:S05]  /*b770*/  EXIT ;  /* 0x000000000000794d */ /* 0x000fea0003800000 */
.L_x_18:
[----:B---3--:R3:W4:Y:S02]  /*b780*/  SYNCS.PHASECHK.TRANS64.TRYWAIT P1, [R3+URZ], R0 ;  /* 0x00000000030075a7 */ /* 0x008724000802017f */
[----:B----4-:R-:W-:Y:S05]  /*b790*/  @!P1 NANOSLEEP.SYNCS 0x989680 ;  /* 0x009896800000995d */ /* 0x010fea0003900000 */
[----:B------:R-:W4:Y:S02]  /*b7a0*/  @!P1 SYNCS.PHASECHK.TRANS64 P1, [R3+URZ], R0 ;  /* 0x00000000030095a7 */ /* 0x000f24000802007f */
[----:B----4-:R-:W-:Y:S05]  /*b7b0*/  @!P1 BRA `(.L_x_18) ;  /* 0xfffffffc00f09947 */ /* 0x010fea000383ffff */
[----:B------:R-:W-:Y:S05]  /*b7c0*/  BRA `(.L_x_17) ;  /* 0xffffff5800c47947 */ /* 0x000fea000383ffff */
.L_x_23:
[----:B-1----:R-:W-:-:S04]  /*b7d0*/  IMAD.U32 R4, RZ, RZ, UR4 ;  /* 0x00000004ff047e24 */ /* 0x002fc8000f8e00ff */
[----:B------:R1:W2:Y:S03]  /*b7e0*/  SYNCS.PHASECHK.TRANS64.TRYWAIT P1, [R4+URZ], R3 ;  /* 0x00000003040075a7 */ /* 0x0002a6000802017f */
[----:B--2---:R-:W-:Y:S05]  /*b7f0*/  @!P1 NANOSLEEP.SYNCS 0x989680 ;  /* 0x009896800000995d */ /* 0x004fea0003900000 */
[----:B------:R-:W2:Y:S02]  /*b800*/  @!P1 SYNCS.PHASECHK.TRANS64 P1, [R4+URZ], R3 ;  /* 0x00000003040095a7 */ /* 0x000ea4000802007f */
[----:B--2---:R-:W-:Y:S05]  /*b810*/  @!P1 BRA `(.L_x_23) ;  /* 0xfffffffc00ec9947 */ /* 0x004fea000383ffff */
[----:B------:R-:W-:Y:S05]  /*b820*/  BRA `(.L_x_22) ;  /* 0xffffff5c00647947 */ /* 0x000fea000383ffff */
.L_x_292:
[----:B------:R-:W-:Y:S01]  /*b830*/  BSSY B1, `(.L_x_317) ;  /* 0x0000006000017945 */ /* 0x000fe20003800000 */
[----:B------:R-:W-:-:S07]  /*b840*/  IMAD.MOV.U32 R15, RZ, RZ, -0x1 ;  /* 0xffffffffff0f7424 */ /* 0x000fce00078e00ff */
[----:B------:R-:W-:Y:S05]  /*b850*/  WARPSYNC.COLLECTIVE R15, `(.L_x_318) ;  /* 0x000000000f0c7348 */ /* 0x000fea0003c00000 */
[----:B------:R-:W-:Y:S02]  /*b860*/  ELECT P6, UR62, PT ;  /* 0x00000000003e782f */ /* 0x000fe400038c0000 */
[----:B------:R-:W-:Y:S01]  /*b870*/  MOV R14, UR62 ;  /* 0x0000003e000e7c02 */ /* 0x000fe20008000f00 */
[----:B------:R-:W-:Y:S10]  /*b880*/  ENDCOLLECTIVE ;  /* 0x000000000000791b */ /* 0x000ff40003800000 */
.L_x_318:
[----:B------:R-:W-:Y:S05]  /*b890*/  BSYNC B1 ;  /* 0x0000000000017941 */ /* 0x000fea0003800000 */
.L_x_317:
[----:B------:R-:W-:Y:S05]  /*b8a0*/  BRA `(.L_x_319) ;  /* 0xffffffec00747947 */ /* 0x000fea000383ffff */
.L_x_295:
[----:B0-----:R0:W1:Y:S02]  /*b8b0*/  SYNCS.PHASECHK.TRANS64.TRYWAIT P1, [R14+URZ+0x48], R7 ;  /* 0x000048070e0075a7 */ /* 0x001064000802017f */
[----:B-1----:R-:W-:Y:S05]  /*b8c0*/  @!P1 NANOSLEEP.SYNCS 0x989680 ;  /* 0x009896800000995d */ /* 0x002fea0003900000 */
[----:B------:R-:W1:Y:S02]  /*b8d0*/  @!P1 SYNCS.PHASECHK.TRANS64 P1, [R14+URZ+0x48], R7 ;  /* 0x000048070e0095a7 */ /* 0x000e64000802007f */
[----:B-1----:R-:W-:Y:S05]  /*b8e0*/  @!P1 BRA `(.L_x_295) ;  /* 0xfffffffc00f09947 */ /* 0x002fea000383ffff */
[----:B------:R-:W-:Y:S05]  /*b8f0*/  BRA `(.L_x_320) ;  /* 0xffffffec00b07947 */ /* 0x000fea000383ffff */
.L_x_304:
[----:B------:R-:W-:Y:S01]  /*b900*/  BSSY B0, `(.L_x_321) ;  /* 0x0000006000007945 */ /* 0x000fe20003800000 */
[----:B------:R-:W-:-:S07]  /*b910*/  IMAD.MOV.U32 R15, RZ, RZ, -0x1 ;  /* 0xffffffffff0f7424 */ /* 0x000fce00078e00ff */
[----:B------:R-:W-:Y:S05]  /*b920*/  WARPSYNC.COLLECTIVE R15, `(.L_x_322) ;  /* 0x000000000f0c7348 */ /* 0x000fea0003c00000 */
[----:B------:R-:W-:Y:S02]  /*b930*/  ELECT P6, UR62, PT ;  /* 0x00000000003e782f */ /* 0x000fe400038c0000 */
[----:B------:R-:W-:Y:S01]  /*b940*/  MOV R14, UR62 ;  /* 0x0000003e000e7c02 */ /* 0x000fe20008000f00 */
[----:B------:R-:W-:Y:S10]  /*b950*/  ENDCOLLECTIVE ;  /* 0x000000000000791b */ /* 0x000ff40003800000 */
.L_x_322:
[----:B------:R-:W-:Y:S05]  /*b960*/  BSYNC B0 ;  /* 0x0000000000007941 */ /* 0x000fea0003800000 */
.L_x_321:
[----:B------:R-:W-:Y:S05]  /*b970*/  BRA `(.L_x_323) ;  /* 0xfffffff800187947 */ /* 0x000fea000383ffff */
.L_x_308:
[----:B0-----:R0:W1:Y:S02]  /*b980*/  SYNCS.PHASECHK.TRANS64.TRYWAIT P0, [R7+URZ], R2 ;  /* 0x00000002070075a7 */ /* 0x001064000800017f */
[----:B-1----:R-:W-:Y:S05]  /*b990*/  @!P0 NANOSLEEP.SYNCS 0x989680 ;  /* 0x009896800000895d */ /* 0x002fea0003900000 */
[----:B------:R-:W1:Y:S02]  /*b9a0*/  @!P0 SYNCS.PHASECHK.TRANS64 P0, [R7+URZ], R2 ;  /* 0x00000002070085a7 */ /* 0x000e64000800007f */
[----:B-1----:R-:W-:Y:S05]  /*b9b0*/  @!P0 BRA `(.L_x_308) ;  /* 0xfffffffc00f08947 */ /* 0x002fea000383ffff */
[----:B------:R-:W-:Y:S05]  /*b9c0*/  BRA `(.L_x_324) ;  /* 0xfffffff800587947 */ /* 0x000fea000383ffff */
.L_x_309:
[----:B0-----:R0:W1:Y:S02]  /*b9d0*/  SYNCS.PHASECHK.TRANS64.TRYWAIT P0, [R9+URZ], R4 ;  /* 0x00000004090075a7 */ /* 0x001064000800017f */
[----:B-1----:R-:W-:Y:S05]  /*b9e0*/  @!P0 NANOSLEEP.SYNCS 0x989680 ;  /* 0x009896800000895d */ /* 0x002fea0003900000 */
[----:B------:R-:W1:Y:S02]  /*b9f0*/  @!P0 SYNCS.PHASECHK.TRANS64 P0, [R9+URZ], R4 ;  /* 0x00000004090085a7 */ /* 0x000e64000800007f */
[----:B-1----:R-:W-:Y:S05]  /*ba00*/  @!P0 BRA `(.L_x_309) ;  /* 0xfffffffc00f08947 */ /* 0x002fea000383ffff */
[----:B------:R-:W-:Y:S05]  /*ba10*/  BRA `(.L_x_325) ;  /* 0xfffffff800687947 */ /* 0x000fea000383ffff */
.L_x_310:
[----:B0-----:R0:W1:Y:S02]  /*ba20*/  SYNCS.PHASECHK.TRANS64.TRYWAIT P0, [R6+URZ], R5 ;  /* 0x00000005060075a7 */ /* 0x001064000800017f */
[----:B-1----:R-:W-:Y:S05]  /*ba30*/  @!P0 NANOSLEEP.SYNCS 0x989680 ;  /* 0x009896800000895d */ /* 0x002fea0003900000 */
[----:B------:R-:W1:Y:S02]  /*ba40*/  @!P0 SYNCS.PHASECHK.TRANS64 P0, [R6+URZ], R5 ;  /* 0x00000005060085a7 */ /* 0x000e64000800007f */
[----:B-1----:R-:W-:Y:S05]  /*ba50*/  @!P0 BRA `(.L_x_310) ;  /* 0xfffffffc00f08947 */ /* 0x002fea000383ffff */
[----:B------:R-:W-:Y:S05]  /*ba60*/  BRA `(.L_x_326) ;  /* 0xfffffff800787947 */ /* 0x000fea000383ffff */
.L_x_311:
[----:B0-----:R0:W1:Y:S02]  /*ba70*/  SYNCS.PHASECHK.TRANS64.TRYWAIT P0, [R9+URZ], R4 ;  /* 0x00000004090075a7 */ /* 0x001064000800017f */
[----:B-1----:R-:W-:Y:S05]  /*ba80*/  @!P0 NANOSLEEP.SYNCS 0x989680 ;  /* 0x009896800000895d */ /* 0x002fea0003900000 */
[----:B------:R-:W1:Y:S02]  /*ba90*/  @!P0 SYNCS.PHASECHK.TRANS64 P0, [R9+URZ], R4 ;  /* 0x00000004090085a7 */ /* 0x000e64000800007f */
[----:B-1----:R-:W-:Y:S05]  /*baa0*/  @!P0 BRA `(.L_x_311) ;  /* 0xfffffffc00f08947 */ /* 0x002fea000383ffff */
[----:B------:R-:W-:Y:S05]  /*bab0*/  BRA `(.L_x_327) ;  /* 0xfffffff800887947 */ /* 0x000fea000383ffff */
.L_x_312:
[----:B0-----:R0:W1:Y:S02]  /*bac0*/  SYNCS.PHASECHK.TRANS64.TRYWAIT P0, [R6+URZ], R5 ;  /* 0x00000005060075a7 */ /* 0x001064000800017f */
[----:B-1----:R-:W-:Y:S05]  /*bad0*/  @!P0 NANOSLEEP.SYNCS 0x989680 ;  /* 0x009896800000895d */ /* 0x002fea0003900000 */
[----:B------:R-:W1:Y:S02]  /*bae0*/  @!P0 SYNCS.PHASECHK.TRANS64 P0, [R6+URZ], R5 ;  /* 0x00000005060085a7 */ /* 0x000e64000800007f */
[----:B-1----:R-:W-:Y:S05]  /*baf0*/  @!P0 BRA `(.L_x_312) ;  /* 0xfffffffc00f08947 */ /* 0x002fea000383ffff */
[----:B------:R-:W-:Y:S05]  /*bb00*/  BRA `(.L_x_328) ;  /* 0xfffffff800987947 */ /* 0x000fea000383ffff */
.L_x_313:
[----:B0-----:R0:W1:Y:S02]  /*bb10*/  SYNCS.PHASECHK.TRANS64.TRYWAIT P0, [R9+URZ], R4 ;  /* 0x00000004090075a7 */ /* 0x001064000800017f */
[----:B-1----:R-:W-:Y:S05]  /*bb20*/  @!P0 NANOSLEEP.SYNCS 0x989680 ;  /* 0x009896800000895d */ /* 0x002fea0003900000 */
[----:B------:R-:W1:Y:S02]  /*bb30*/  @!P0 SYNCS.PHASECHK.TRANS64 P0, [R9+URZ], R4 ;  /* 0x00000004090085a7 */ /* 0x000e64000800007f */
[----:B-1----:R-:W-:Y:S05]  /*bb40*/  @!P0 BRA `(.L_x_313) ;  /* 0xfffffffc00f08947 */ /* 0x002fea000383ffff */
[----:B------:R-:W-:Y:S05]  /*bb50*/  BRA `(.L_x_329) ;  /* 0xfffffff800a87947 */ /* 0x000fea000383ffff */
.L_x_314:
[----:B0-----:R0:W1:Y:S02]  /*bb60*/  SYNCS.PHASECHK.TRANS64.TRYWAIT P0, [R6+URZ], R5 ;  /* 0x00000005060075a7 */ /* 0x001064000800017f */
[----:B-1----:R-:W-:Y:S05]  /*bb70*/  @!P0 NANOSLEEP.SYNCS 0x989680 ;  /* 0x009896800000895d */ /* 0x002fea0003900000 */
[----:B------:R-:W1:Y:S02]  /*bb80*/  @!P0 SYNCS.PHASECHK.TRANS64 P0, [R6+URZ], R5 ;  /* 0x00000005060085a7 */ /* 0x000e64000800007f */
[----:B-1----:R-:W-:Y:S05]  /*bb90*/  @!P0 BRA `(.L_x_314) ;  /* 0xfffffffc00f08947 */ /* 0x002fea000383ffff */
[----:B------:R-:W-:Y:S05]  /*bba0*/  BRA `(.L_x_330) ;  /* 0xfffffff800b87947 */ /* 0x000fea000383ffff */
.L_x_315:
[----:B-1----:R1:W2:Y:S02]  /*bbb0*/  SYNCS.PHASECHK.TRANS64.TRYWAIT P0, [R9+URZ], R4 ;  /* 0x00000004090075a7 */ /* 0x0022a4000800017f */
[----:B--2---:R-:W-:Y:S05]  /*bbc0*/  @!P0 NANOSLEEP.SYNCS 0x989680 ;  /* 0x009896800000895d */ /* 0x004fea0003900000 */
[----:B------:R-:W2:Y:S02]  /*bbd0*/  @!P0 SYNCS.PHASECHK.TRANS64 P0, [R9+URZ], R4 ;  /* 0x00000004090085a7 */ /* 0x000ea4000800007f */
[----:B--2---:R-:W-:Y:S05]  /*bbe0*/  @!P0 BRA `(.L_x_315) ;  /* 0xfffffffc00f08947 */ /* 0x004fea000383ffff */
[----:B------:R-:W-:Y:S05]  /*bbf0*/  BRA `(.L_x_331) ;  /* 0xfffffff800c07947 */ /* 0x000fea000383ffff */
.L_x_332:
[----:B------:R-:W-:-:S00]  /*bc00*/  BRA `(.L_x_332) ;  /* 0xfffffffc00fc7947 */ /* 0x000fc0000383ffff */
[----:B------:R-:W-:-:S00]  /*bc10*/  NOP ;  /* 0x0000000000007918 */ /* 0x000fc00000000000 */
        /* <DEDUP_REMOVED lines=14> */
.L_x_333:


//--------------------- .nv.global.init           --------------------------
	.section	.nv.global.init,"aw",@progbits
.nv.global.init:
	.type		$str$22,@object
	.size		$str$22,($str$23 - $str$22)
$str$22:
        /*0000*/ 	.byte	0x6b, 0x5f, 0x74, 0x69, 0x6c, 0x65, 0x5f, 0x63, 0x6f, 0x75, 0x6e, 0x74, 0x20, 0x3e, 0x3d, 0x20
        /*0010*/ 	.byte	0x31, 0x00
	.type		$str$23,@object
	.size		$str$23,(__unnamed_1 - $str$23)
$str$23:
        /*0012*/ 	.byte	0x2f, 0x74, 0x6d, 0x70, 0x2f, 0x63, 0x75, 0x74, 0x6c, 0x61, 0x73, 0x73, 0x5f, 0x73, 0x77, 0x65
        /*0022*/ 	.byte	0x65, 0x70, 0x5f, 0x73, 0x72, 0x63, 0x2f, 0x69, 0x6e, 0x63, 0x6c, 0x75, 0x64, 0x65, 0x2f, 0x63
        /*0032*/ 	.byte	0x75, 0x74, 0x6c, 0x61, 0x73, 0x73, 0x2f, 0x67, 0x65, 0x6d, 0x6d, 0x2f, 0x63, 0x6f, 0x6c, 0x6c
        /*0042*/ 	.byte	0x65, 0x63, 0x74, 0x69, 0x76, 0x65, 0x2f, 0x73, 0x6d, 0x39, 0x30, 0x5f, 0x6d, 0x6d, 0x61, 0x5f
        /*0052*/ 	.byte	0x74, 0x6d, 0x61, 0x5f, 0x67, 0x6d, 0x6d, 0x61, 0x5f, 0x73, 0x73, 0x5f, 0x77, 0x61, 0x72, 0x70
        /*0062*/ 	.byte	0x73, 0x70, 0x65, 0x63, 0x69, 0x61, 0x6c, 0x69, 0x7a, 0x65, 0x64, 0x2e, 0x68, 0x70, 0x70, 0x00
	.type		__unnamed_1,@object
	.size		__unnamed_1,(.L_0 - __unnamed_1)
__unnamed_1:
        /*0072*/ 	.byte	0x76, 0x6f, 0x69, 0x64, 0x20, 0x63, 0x75, 0x74, 0x6c, 0x61, 0x73, 0x73, 0x3a, 0x3a, 0x67, 0x65
        /* <DEDUP_REMOVED lines=180> */
        /*0bc2*/ 	.byte	0x6e, 0x74, 0x69, 0x74, 0x79, 0x5d, 0x00
.L_0:


//--------------------- .nv.shared._ZN7cutlass13device_kernelINS_4gemm6kernel13GemmUniversalIN4cute5tupleIJiiiiEEENS1_10collective13CollectiveMmaINS1_34MainloopSm90TmaGmmaWarpSpecializedILi9ENS5_IJNS4_1CILi1EEESB_SB_EEENS1_35KernelTmaWarpSpecializedCooperativeEEENS5_IJNSA_ILi128EEENSA_ILi256EEENSA_ILi32EEEEEENS_10bfloat16_tENS5_IJSB_llEEESJ_NS5_IJlSB_lEEENS4_8TiledMMAINS4_8MMA_AtomIJNS4_4SM904GMMA28MMA_64x256x16_F32BF16BF16_SSILNSP_5MajorE1ELSR_0ELNSP_7ScaleInE1ELSS_1EEEEEENS4_6LayoutINS5_IJNSA_ILi2EEESB_SB_EEENS5_IJSB_NSA_ILi0EEESY_EEEEENS5_IJNS4_10UnderscoreES11_S11_EEEEENS4_13SM90_TMA_LOADENS4_14ComposedLayoutINS4_7SwizzleILi3ELi4ELi3EEENS4_18smem_ptr_flag_bitsILi16EEENSV_INS5_IJNSA_ILi64EEENSA_ILi8EEEEEENS5_IJSB_S1A_EEEEEEEvNS4_8identityES14_NS15_INS16_ILi2ELi4ELi3EEES19_NSV_INS5_IJS1B_SH_EEENS5_IJSH_SB_EEEEEEEvS1G_EENS_8epilogue10collective6detail29Sm90TmaWarpSpecializedAdapterINS1O_15DefaultEpilogueISJ_SL_SL_NS1N_6thread17LinearCombinationISJ_Li1EffLNS1S_9ScaleType4KindE0ELNS_15FloatRoundStyleE2ESJ_EENS1_15EpilogueDefaultEEEEEvvEEEEvNT_6ParamsE --------------------------
	.section	.nv.shared._ZN7cutlass13device_kernelINS_4gemm6kernel13GemmUniversalIN4cute5tupleIJiiiiEEENS1_10collective13CollectiveMmaINS1_34MainloopSm90TmaGmmaWarpSpecializedILi9ENS5_IJNS4_1CILi1EEESB_SB_EEENS1_35KernelTmaWarpSpecializedCooperativeEEENS5_IJNSA_ILi128EEENSA_ILi256EEENSA_ILi32EEEEEENS_10bfloat16_tENS5_IJSB_llEEESJ_NS5_IJlSB_lEEENS4_8TiledMMAINS4_8MMA_AtomIJNS4_4SM904GMMA28MMA_64x256x16_F32BF16BF16_SSILNSP_5MajorE1ELSR_0ELNSP_7ScaleInE1ELSS_1EEEEEENS4_6LayoutINS5_IJNSA_ILi2EEESB_SB_EEENS5_IJSB_NSA_ILi0EEESY_EEEEENS5_IJNS4_10UnderscoreES11_S11_EEEEENS4_13SM90_TMA_LOADENS4_14ComposedLayoutINS4_7SwizzleILi3ELi4ELi3EEENS4_18smem_ptr_flag_bitsILi16EEENSV_INS5_IJNSA_ILi64EEENSA_ILi8EEEEEENS5_IJSB_S1A_EEEEEEEvNS4_8identityES14_NS15_INS16_ILi2ELi4ELi3EEES19_NSV_INS5_IJS1B_SH_EEENS5_IJSH_SB_EEEEEEEvS1G_EENS_8epilogue10collective6detail29Sm90TmaWarpSpecializedAdapterINS1O_15DefaultEpilogueISJ_SL_SL_NS1N_6thread17LinearCombinationISJ_Li1EffLNS1S_9ScaleType4KindE0ELNS_15FloatRoundStyleE2ESJ_EENS1_15EpilogueDefaultEEEEEvvEEEEvNT_6ParamsE,"aw",@nobits
	.sectionflags	@""
	.align	16
	.zero		1024


//--------------------- .nv.shared.reserved.0     --------------------------
	.section	.nv.shared.reserved.0,"aw",@nobits
	.weak		__nv_reservedSMEM_offset_0_alias
	.size		__nv_reservedSMEM_offset_0_alias, 0, 0
	.other		__nv_reservedSMEM_offset_0_alias,@"STO_CUDA_RESERVED_SHARED STV_DEFAULT"
__nv_reservedSMEM_offset_0_alias:
	.zero		0


//--------------------- .nv.global                --------------------------
	.section	.nv.global,"aw",@nobits
.nv.global:
	.type		_ZN40_INTERNAL_9c04e9af_4_k_cu_c021b8b2_248814cute1_E,@object
	.size		_ZN40_INTERNAL_9c04e9af_4_k_cu_c021b8b2_248814cute1_E,(_ZN40_INTERNAL_9c04e9af_4_k_cu_c021b8b2_248814cuda3std3__45__cpo6cbeginE - _ZN40_INTERNAL_9c04e9af_4_k_cu_c021b8b2_248814cute1_E)
_ZN40_INTERNAL_9c04e9af_4_k_cu_c021b8b2_248814cute1_E:
	.zero		1
	.type		_ZN40_INTERNAL_9c04e9af_4_k_cu_c021b8b2_248814cuda3std3__45__cpo6cbeginE,@object
	.size		_ZN40_INTERNAL_9c04e9af_4_k_cu_c021b8b2_248814cuda3std3__45__cpo6cbeginE,(_ZN40_INTERNAL_9c04e9af_4_k_cu_c021b8b2_248814cuda3std3__48in_placeE - _ZN40_INTERNAL_9c04e9af_4_k_cu_c021b8b2_248814cuda3std3__45__cpo6cbeginE)
_ZN40_INTERNAL_9c04e9af_4_k_cu_c021b8b2_248814cuda3std3__45__cpo6cbeginE:
	.zero		1
	.type		_ZN40_INTERNAL_9c04e9af_4_k_cu_c021b8b2_248814cuda3std3__48in_placeE,@object
	.size		_ZN40_INTERNAL_9c04e9af_4_k_cu_c021b8b2_248814cuda3std3__48in_placeE,(_ZN40_INTERNAL_9c04e9af_4_k_cu_c021b8b2_248814cuda3std6ranges3__45__cpo9iter_moveE - _ZN40_INTERNAL_9c04e9af_4_k_cu_c021b8b2_248814cuda3std3__48in_placeE)
_ZN40_INTERNAL_9c04e9af_4_k_cu_c021b8b2_248814cuda3std3__48in_placeE:
	.zero		1
	.type		_ZN40_INTERNAL_9c04e9af_4_k_cu_c021b8b2_248814cuda3std6ranges3__45__cpo9iter_moveE,@object
	.size		_ZN40_INTERNAL_9c04e9af_4_k_cu_c021b8b2_248814cuda3std6ranges3__45__cpo9iter_moveE,(_ZN40_INTERNAL_9c04e9af_4_k_cu_c021b8b2_248814cuda3std3__45__cpo5beginE - _ZN40_INTERNAL_9c04e9af_4_k_cu_c021b8b2_248814cuda3std6ranges3__45__cpo9iter_moveE)
_ZN40_INTERNAL_9c04e9af_4_k_cu_c021b8b2_248814cuda3std6ranges3__45__cpo9iter_moveE:
	.zero		1
	.type		_ZN40_INTERNAL_9c04e9af_4_k_cu_c021b8b2_248814cuda3std3__45__cpo5beginE,@object
	.size		_ZN40_INTERNAL_9c04e9af_4_k_cu_c021b8b2_248814cuda3std3__45__cpo5beginE,(_ZN40_INTERNAL_9c04e9af_4_k_cu_c021b8b2_248814cuda3std3__442_GLOBAL__N__9c04e9af_4_k_cu_c021b8b2_248816ignoreE - _ZN40_INTERNAL_9c04e9af_4_k_cu_c021b8b2_248814cuda3std3__45__cpo5beginE)
_ZN40_INTERNAL_9c04e9af_4_k_cu_c021b8b2_248814cuda3std3__45__cpo5beginE:
	.zero		1
	.type		_ZN40_INTERNAL_9c04e9af_4_k_cu_c021b8b2_248814cuda3std3__442_GLOBAL__N__9c04e9af_4_k_cu_c021b8b2_248816ignoreE,@object
	.size		_ZN40_INTERNAL_9c04e9af_4_k_cu_c021b8b2_248814cuda3std3__442_GLOBAL__N__9c04e9af_4_k_cu_c021b8b2_248816ignoreE,(_ZN40_INTERNAL_9c04e9af_4_k_cu_c021b8b2_248814cute7productE - _ZN40_INTERNAL_9c04e9af_4_k_cu_c021b8b2_248814cuda3std3__442_GLOBAL__N__9c04e9af_4_k_cu_c021b8b2_248816ignoreE)
_ZN40_INTERNAL_9c04e9af_4_k_cu_c021b8b2_248814cuda3std3__442_GLOBAL__N__9c04e9af_4_k_cu_c021b8b2_248816ignoreE:
	.zero		1
	.type		_ZN40_INTERNAL_9c04e9af_4_k_cu_c021b8b2_248814cute7productE,@object
	.size		_ZN40_INTERNAL_9c04e9af_4_k_cu_c021b8b2_248814cute7productE,(_ZN40_INTERNAL_9c04e9af_4_k_cu_c021b8b2_248814cuda3std3__45__cpo3endE - _ZN40_INTERNAL_9c04e9af_4_k_cu_c021b8b2_248814cute7productE)
_ZN40_INTERNAL_9c04e9af_4_k_cu_c021b8b2_248814cute7productE:
	.zero		1
	.type		_ZN40_INTERNAL_9c04e9af_4_k_cu_c021b8b2_248814cuda3std3__45__cpo3endE,@object
	.size		_ZN40_INTERNAL_9c04e9af_4_k_cu_c021b8b2_248814cuda3std3__45__cpo3endE,(_ZN40_INTERNAL_9c04e9af_4_k_cu_c021b8b2_248814cuda3std3__419piecewise_constructE - _ZN40_INTERNAL_9c04e9af_4_k_cu_c021b8b2_248814cuda3std3__45__cpo3endE)
_ZN40_INTERNAL_9c04e9af_4_k_cu_c021b8b2_248814cuda3std3__45__cpo3endE:
	.zero		1
	.type		_ZN40_INTERNAL_9c04e9af_4_k_cu_c021b8b2_248814cuda3std3__419piecewise_constructE,@object
	.size		_ZN40_INTERNAL_9c04e9af_4_k_cu_c021b8b2_248814cuda3std3__419piecewise_constructE,(_ZN40_INTERNAL_9c04e9af_4_k_cu_c021b8b2_248814cuda3std3__45__cpo4cendE - _ZN40_INTERNAL_9c04e9af_4_k_cu_c021b8b2_248814cuda3std3__419piecewise_constructE)
_ZN40_INTERNAL_9c04e9af_4_k_cu_c021b8b2_248814cuda3std3__419piecewise_constructE:
	.zero		1
	.type		_ZN40_INTERNAL_9c04e9af_4_k_cu_c021b8b2_248814cuda3std3__45__cpo4cendE,@object
	.size		_ZN40_INTERNAL_9c04e9af_4_k_cu_c021b8b2_248814cuda3std3__45__cpo4cendE,(_ZN40_INTERNAL_9c04e9af_4_k_cu_c021b8b2_248814cuda3std6ranges3__45__cpo4swapE - _ZN40_INTERNAL_9c04e9af_4_k_cu_c021b8b2_248814cuda3std3__45__cpo4cendE)
_ZN40_INTERNAL_9c04e9af_4_k_cu_c021b8b2_248814cuda3std3__45__cpo4cendE:
	.zero		1
	.type		_ZN40_INTERNAL_9c04e9af_4_k_cu_c021b8b2_248814cuda3std6ranges3__45__cpo4swapE,@object
	.size		_ZN40_INTERNAL_9c04e9af_4_k_cu_c021b8b2_248814cuda3std6ranges3__45__cpo4swapE,(.L_8 - _ZN40_INTERNAL_9c04e9af_4_k_cu_c021b8b2_248814cuda3std6ranges3__45__cpo4swapE)
_ZN40_INTERNAL_9c04e9af_4_k_cu_c021b8b2_248814cuda3std6ranges3__45__cpo4swapE:
	.zero		1
.L_8:


//--------------------- .nv.constant0._ZN7cutlass13device_kernelINS_4gemm6kernel13GemmUniversalIN4cute5tupleIJiiiiEEENS1_10collective13CollectiveMmaINS1_34MainloopSm90TmaGmmaWarpSpecializedILi9ENS5_IJNS4_1CILi1EEESB_SB_EEENS1_35KernelTmaWarpSpecializedCooperativeEEENS5_IJNSA_ILi128EEENSA_ILi256EEENSA_ILi32EEEEEENS_10bfloat16_tENS5_IJSB_llEEESJ_NS5_IJlSB_lEEENS4_8TiledMMAINS4_8MMA_AtomIJNS4_4SM904GMMA28MMA_64x256x16_F32BF16BF16_SSILNSP_5MajorE1ELSR_0ELNSP_7ScaleInE1ELSS_1EEEEEENS4_6LayoutINS5_IJNSA_ILi2EEESB_SB_EEENS5_IJSB_NSA_ILi0EEESY_EEEEENS5_IJNS4_10UnderscoreES11_S11_EEEEENS4_13SM90_TMA_LOADENS4_14ComposedLayoutINS4_7SwizzleILi3ELi4ELi3EEENS4_18smem_ptr_flag_bitsILi16EEENSV_INS5_IJNSA_ILi64EEENSA_ILi8EEEEEENS5_IJSB_S1A_EEEEEEEvNS4_8identityES14_NS15_INS16_ILi2ELi4ELi3EEES19_NSV_INS5_IJS1B_SH_EEENS5_IJSH_SB_EEEEEEEvS1G_EENS_8epilogue10collective6detail29Sm90TmaWarpSpecializedAdapterINS1O_15DefaultEpilogueISJ_SL_SL_NS1N_6thread17LinearCombinationISJ_Li1EffLNS1S_9ScaleType4KindE0ELNS_15FloatRoundStyleE2ESJ_EENS1_15EpilogueDefaultEEEEEvvEEEEvNT_6ParamsE --------------------------
	.section	.nv.constant0._ZN7cutlass13device_kernelINS_4gemm6kernel13GemmUniversalIN4cute5tupleIJiiiiEEENS1_10collective13CollectiveMmaINS1_34MainloopSm90TmaGmmaWarpSpecializedILi9ENS5_IJNS4_1CILi1EEESB_SB_EEENS1_35KernelTmaWarpSpecializedCooperativeEEENS5_IJNSA_ILi128EEENSA_ILi256EEENSA_ILi32EEEEEENS_10bfloat16_tENS5_IJSB_llEEESJ_NS5_IJlSB_lEEENS4_8TiledMMAINS4_8MMA_AtomIJNS4_4SM904GMMA28MMA_64x256x16_F32BF16BF16_SSILNSP_5MajorE1ELSR_0ELNSP_7ScaleInE1ELSS_1EEEEEENS4_6LayoutINS5_IJNSA_ILi2EEESB_SB_EEENS5_IJSB_NSA_ILi0EEESY_EEEEENS5_IJNS4_10UnderscoreES11_S11_EEEEENS4_13SM90_TMA_LOADENS4_14ComposedLayoutINS4_7SwizzleILi3ELi4ELi3EEENS4_18smem_ptr_flag_bitsILi16EEENSV_INS5_IJNSA_ILi64EEENSA_ILi8EEEEEENS5_IJSB_S1A_EEEEEEEvNS4_8identityES14_NS15_INS16_ILi2ELi4ELi3EEES19_NSV_INS5_IJS1B_SH_EEENS5_IJSH_SB_EEEEEEEvS1G_EENS_8epilogue10collective6detail29Sm90TmaWarpSpecializedAdapterINS1O_15DefaultEpilogueISJ_SL_SL_NS1N_6thread17LinearCombinationISJ_Li1EffLNS1S_9ScaleType4KindE0ELNS_15FloatRoundStyleE2ESJ_EENS1_15EpilogueDefaultEEEEEvvEEEEvNT_6ParamsE,"a",@progbits
	.sectionflags	@""
	.align	4
.nv.constant0._ZN7cutlass13device_kernelINS_4gemm6kernel13GemmUniversalIN4cute5tupleIJiiiiEEENS1_10collective13CollectiveMmaINS1_34MainloopSm90TmaGmmaWarpSpecializedILi9ENS5_IJNS4_1CILi1EEESB_SB_EEENS1_35KernelTmaWarpSpecializedCooperativeEEENS5_IJNSA_ILi128EEENSA_ILi256EEENSA_ILi32EEEEEENS_10bfloat16_tENS5_IJSB_llEEESJ_NS5_IJlSB_lEEENS4_8TiledMMAINS4_8MMA_AtomIJNS4_4SM904GMMA28MMA_64x256x16_F32BF16BF16_SSILNSP_5MajorE1ELSR_0ELNSP_7ScaleInE1ELSS_1EEEEEENS4_6LayoutINS5_IJNSA_ILi2EEESB_SB_EEENS5_IJSB_NSA_ILi0EEESY_EEEEENS5_IJNS4_10UnderscoreES11_S11_EEEEENS4_13SM90_TMA_LOADENS4_14ComposedLayoutINS4_7SwizzleILi3ELi4ELi3EEENS4_18smem_ptr_flag_bitsILi16EEENSV_INS5_IJNSA_ILi64EEENSA_ILi8EEEEEENS5_IJSB_S1A_EEEEEEEvNS4_8identityES14_NS15_INS16_ILi2ELi4ELi3EEES19_NSV_INS5_IJS1B_SH_EEENS5_IJSH_SB_EEEEEEEvS1G_EENS_8epilogue10collective6detail29Sm90TmaWarpSpecializedAdapterINS1O_15DefaultEpilogueISJ_SL_SL_NS1N_6thread17LinearCombinationISJ_Li1EffLNS1S_9ScaleType4KindE0ELNS_15FloatRoundStyleE2ESJ_EENS1_15EpilogueDefaultEEEEEvvEEEEvNT_6ParamsE:
	.zero		1664


//--------------------- SYMBOLS --------------------------

	.type		.nv.reservedSmem.offset0,@object
	.size		.nv.reservedSmem.offset0,0x4
	.type		__assertfail,@function
